	.target	sm_90a

	.elftype	@"ET_EXEC"


//--------------------- .note.nv.tkinfo           --------------------------
	.section	.note.nv.tkinfo,"",@"SHT_NOTE"
	.sectionflags	@"SHF_NOTE_NV_TKINFO"
	.tkinfo
        /*0018*/ 	.word	0x00000002
        /*0030*/ 	.string	""
        /*0030*/ 	.string	"ptxas"
        /*0030*/ 	.string	"Cuda compilation tools, release 13.0, V13.0.88"
        /*0030*/ 	.string	"Build cuda_13.0.r13.0/compiler.36424714_0"
        /*0030*/ 	.string	"-arch sm_90a -m 64 "



//--------------------- .note.nv.cuinfo           --------------------------
	.section	.note.nv.cuinfo,"",@"SHT_NOTE"
	.sectionflags	@"SHF_NOTE_NV_CUINFO"
        /*0018*/ 	.short	0x0002
        /*001a*/ 	.short	0x005a
        /*001c*/ 	.short	0x0082
	.zero		2


//--------------------- .nv.info                  --------------------------
	.section	.nv.info,"",@"SHT_CUDA_INFO"
	.align	4


	//----- nvinfo : EIATTR_REGCOUNT
	.align		4
        /*0000*/ 	.byte	0x04, 0x2f
        /*0002*/ 	.short	(.L_15 - .L_14)
	.align		4
.L_14:
        /*0004*/ 	.word	index@(_ZN7cutlass13device_kernelINS_4gemm6kernel13GemmUniversalIN4cute5tupleIJiiiiEEENS1_10collective13CollectiveMmaINS1_34MainloopSm90TmaGmmaWarpSpecializedILi19ENS5_IJNS4_1CILi1EEESB_SB_EEENS1_35KernelTmaWarpSpecializedCooperativeEEENS5_IJNSA_ILi256EEENSA_ILi112EEENSA_ILi16EEEEEENS_6half_tENS5_IJlSB_lEEESJ_SK_NS4_8TiledMMAINS4_8MMA_AtomIJNS4_4SM904GMMA25MMA_64x16x16_F32F16F16_SSILNSO_5MajorE0ELSQ_0ELNSO_7ScaleInE1ELSR_1EEEEEENS4_6LayoutINS5_IJNSA_ILi2EEESB_SB_EEENS5_IJSB_NSA_ILi0EEESX_EEEEENS5_IJNS4_10UnderscoreES10_S10_EEEEENS4_13SM90_TMA_LOADENS4_14ComposedLayoutINS4_7SwizzleILi1ELi4ELi3EEENS4_18smem_ptr_flag_bitsILi16EEENSU_INS5_IJNSA_ILi8EEESH_EEENS5_IJSH_SB_EEEEEEEvNS4_8identityES13_S1D_vS1E_EENS_8epilogue10collective6detail29Sm90TmaWarpSpecializedAdapterINS1H_15DefaultEpilogueISJ_SK_SK_NS1G_6thread17LinearCombinationISJ_Li1EffLNS1L_9ScaleType4KindE0ELNS_15FloatRoundStyleE2ESJ_EENS1_15EpilogueDefaultEEEEEvvEEEEvNT_6ParamsE)
        /*0008*/ 	.word	0x000000a8


	//----- nvinfo : EIATTR_FRAME_SIZE
	.align		4
.L_15:
        /*000c*/ 	.byte	0x04, 0x11
        /*000e*/ 	.short	(.L_17 - .L_16)
	.align		4
.L_16:
        /*0010*/ 	.word	index@(_ZN7cutlass13device_kernelINS_4gemm6kernel13GemmUniversalIN4cute5tupleIJiiiiEEENS1_10collective13CollectiveMmaINS1_34MainloopSm90TmaGmmaWarpSpecializedILi19ENS5_IJNS4_1CILi1EEESB_SB_EEENS1_35KernelTmaWarpSpecializedCooperativeEEENS5_IJNSA_ILi256EEENSA_ILi112EEENSA_ILi16EEEEEENS_6half_tENS5_IJlSB_lEEESJ_SK_NS4_8TiledMMAINS4_8MMA_AtomIJNS4_4SM904GMMA25MMA_64x16x16_F32F16F16_SSILNSO_5MajorE0ELSQ_0ELNSO_7ScaleInE1ELSR_1EEEEEENS4_6LayoutINS5_IJNSA_ILi2EEESB_SB_EEENS5_IJSB_NSA_ILi0EEESX_EEEEENS5_IJNS4_10UnderscoreES10_S10_EEEEENS4_13SM90_TMA_LOADENS4_14ComposedLayoutINS4_7SwizzleILi1ELi4ELi3EEENS4_18smem_ptr_flag_bitsILi16EEENSU_INS5_IJNSA_ILi8EEESH_EEENS5_IJSH_SB_EEEEEEEvNS4_8identityES13_S1D_vS1E_EENS_8epilogue10collective6detail29Sm90TmaWarpSpecializedAdapterINS1H_15DefaultEpilogueISJ_SK_SK_NS1G_6thread17LinearCombinationISJ_Li1EffLNS1L_9ScaleType4KindE0ELNS_15FloatRoundStyleE2ESJ_EENS1_15EpilogueDefaultEEEEEvvEEEEvNT_6ParamsE)
        /*0014*/ 	.word	0x00000000


	//----- nvinfo : EIATTR_MIN_STACK_SIZE
	.align		4
.L_17:
        /*0018*/ 	.byte	0x04, 0x12
        /*001a*/ 	.short	(.L_19 - .L_18)
	.align		4
.L_18:
        /*001c*/ 	.word	index@(_ZN7cutlass13device_kernelINS_4gemm6kernel13GemmUniversalIN4cute5tupleIJiiiiEEENS1_10collective13CollectiveMmaINS1_34MainloopSm90TmaGmmaWarpSpecializedILi19ENS5_IJNS4_1CILi1EEESB_SB_EEENS1_35KernelTmaWarpSpecializedCooperativeEEENS5_IJNSA_ILi256EEENSA_ILi112EEENSA_ILi16EEEEEENS_6half_tENS5_IJlSB_lEEESJ_SK_NS4_8TiledMMAINS4_8MMA_AtomIJNS4_4SM904GMMA25MMA_64x16x16_F32F16F16_SSILNSO_5MajorE0ELSQ_0ELNSO_7ScaleInE1ELSR_1EEEEEENS4_6LayoutINS5_IJNSA_ILi2EEESB_SB_EEENS5_IJSB_NSA_ILi0EEESX_EEEEENS5_IJNS4_10UnderscoreES10_S10_EEEEENS4_13SM90_TMA_LOADENS4_14ComposedLayoutINS4_7SwizzleILi1ELi4ELi3EEENS4_18smem_ptr_flag_bitsILi16EEENSU_INS5_IJNSA_ILi8EEESH_EEENS5_IJSH_SB_EEEEEEEvNS4_8identityES13_S1D_vS1E_EENS_8epilogue10collective6detail29Sm90TmaWarpSpecializedAdapterINS1H_15DefaultEpilogueISJ_SK_SK_NS1G_6thread17LinearCombinationISJ_Li1EffLNS1L_9ScaleType4KindE0ELNS_15FloatRoundStyleE2ESJ_EENS1_15EpilogueDefaultEEEEEvvEEEEvNT_6ParamsE)
        /*0020*/ 	.word	0x00000000
.L_19:


//--------------------- .nv.compat                --------------------------
	.section	.nv.compat,"",@"SHT_CUDA_COMPAT_INFO"
	.align	4
        /*0000*/ 	.byte	0x02, 0x09, 0x01, 0x00, 0x02, 0x02, 0x04, 0x00, 0x02, 0x05, 0x05, 0x00, 0x03, 0x07, 0x01, 0x01
        /*0010*/ 	.byte	0x02, 0x03, 0x01, 0x00, 0x02, 0x06, 0x01, 0x00, 0x04, 0x0b, 0x08, 0x00, 0x00, 0x00, 0x00, 0x00
        /*0020*/ 	.byte	0x00, 0x00, 0x00, 0x00


//--------------------- .nv.info._ZN7cutlass13device_kernelINS_4gemm6kernel13GemmUniversalIN4cute5tupleIJiiiiEEENS1_10collective13CollectiveMmaINS1_34MainloopSm90TmaGmmaWarpSpecializedILi19ENS5_IJNS4_1CILi1EEESB_SB_EEENS1_35KernelTmaWarpSpecializedCooperativeEEENS5_IJNSA_ILi256EEENSA_ILi112EEENSA_ILi16EEEEEENS_6half_tENS5_IJlSB_lEEESJ_SK_NS4_8TiledMMAINS4_8MMA_AtomIJNS4_4SM904GMMA25MMA_64x16x16_F32F16F16_SSILNSO_5MajorE0ELSQ_0ELNSO_7ScaleInE1ELSR_1EEEEEENS4_6LayoutINS5_IJNSA_ILi2EEESB_SB_EEENS5_IJSB_NSA_ILi0EEESX_EEEEENS5_IJNS4_10UnderscoreES10_S10_EEEEENS4_13SM90_TMA_LOADENS4_14ComposedLayoutINS4_7SwizzleILi1ELi4ELi3EEENS4_18smem_ptr_flag_bitsILi16EEENSU_INS5_IJNSA_ILi8EEESH_EEENS5_IJSH_SB_EEEEEEEvNS4_8identityES13_S1D_vS1E_EENS_8epilogue10collective6detail29Sm90TmaWarpSpecializedAdapterINS1H_15DefaultEpilogueISJ_SK_SK_NS1G_6thread17LinearCombinationISJ_Li1EffLNS1L_9ScaleType4KindE0ELNS_15FloatRoundStyleE2ESJ_EENS1_15EpilogueDefaultEEEEEvvEEEEvNT_6ParamsE --------------------------
	.section	.nv.info._ZN7cutlass13device_kernelINS_4gemm6kernel13GemmUniversalIN4cute5tupleIJiiiiEEENS1_10collective13CollectiveMmaINS1_34MainloopSm90TmaGmmaWarpSpecializedILi19ENS5_IJNS4_1CILi1EEESB_SB_EEENS1_35KernelTmaWarpSpecializedCooperativeEEENS5_IJNSA_ILi256EEENSA_ILi112EEENSA_ILi16EEEEEENS_6half_tENS5_IJlSB_lEEESJ_SK_NS4_8TiledMMAINS4_8MMA_AtomIJNS4_4SM904GMMA25MMA_64x16x16_F32F16F16_SSILNSO_5MajorE0ELSQ_0ELNSO_7ScaleInE1ELSR_1EEEEEENS4_6LayoutINS5_IJNSA_ILi2EEESB_SB_EEENS5_IJSB_NSA_ILi0EEESX_EEEEENS5_IJNS4_10UnderscoreES10_S10_EEEEENS4_13SM90_TMA_LOADENS4_14ComposedLayoutINS4_7SwizzleILi1ELi4ELi3EEENS4_18smem_ptr_flag_bitsILi16EEENSU_INS5_IJNSA_ILi8EEESH_EEENS5_IJSH_SB_EEEEEEEvNS4_8identityES13_S1D_vS1E_EENS_8epilogue10collective6detail29Sm90TmaWarpSpecializedAdapterINS1H_15DefaultEpilogueISJ_SK_SK_NS1G_6thread17LinearCombinationISJ_Li1EffLNS1L_9ScaleType4KindE0ELNS_15FloatRoundStyleE2ESJ_EENS1_15EpilogueDefaultEEEEEvvEEEEvNT_6ParamsE,"",@"SHT_CUDA_INFO"
	.sectionflags	@""
	.align	4


	//----- nvinfo : EIATTR_CUDA_API_VERSION
	.align		4
        /*0000*/ 	.byte	0x04, 0x37
        /*0002*/ 	.short	(.L_21 - .L_20)
.L_20:
        /*0004*/ 	.word	0x00000082


	//----- nvinfo : EIATTR_KPARAM_INFO
	.align		4
.L_21:
        /*0008*/ 	.byte	0x04, 0x17
        /*000a*/ 	.short	(.L_23 - .L_22)
.L_22:
        /*000c*/ 	.word	0x00000000
        /*0010*/ 	.short	0x0000
        /*0012*/ 	.short	0x0070
        /*0014*/ 	.byte	0x00, 0xf0, 0x01, 0x10


	//----- nvinfo : EIATTR_SPARSE_MMA_MASK
	.align		4
.L_23:
        /*0018*/ 	.byte	0x03, 0x50
        /*001a*/ 	.short	0x0000


	//----- nvinfo : EIATTR_MAXREG_COUNT
	.align		4
        /*001c*/ 	.byte	0x03, 0x1b
        /*001e*/ 	.short	0x00a8


	//----- nvinfo : EIATTR_NUM_BARRIERS
	.align		4
        /*0020*/ 	.byte	0x02, 0x4c
        /*0022*/ 	.byte	0x01
	.zero		1


	//----- nvinfo : EIATTR_EXTERNS
	.align		4
        /*0024*/ 	.byte	0x04, 0x0f
        /*0026*/ 	.short	(.L_25 - .L_24)


	//   ....[0]....
	.align		4
.L_24:
        /*0028*/ 	.word	index@(__assertfail)


	//----- nvinfo : EIATTR_MERCURY_ISA_VERSION
	.align		4
.L_25:
        /*002c*/ 	.byte	0x03, 0x5f
        /*002e*/ 	.short	0x0101


	//----- nvinfo : EIATTR_INT_WARP_WIDE_INSTR_OFFSETS
	.align		4
        /*0030*/ 	.byte	0x04, 0x31
        /*0032*/ 	.short	(.L_27 - .L_26)


	//   ....[0]....
.L_26:
        /*0034*/ 	.word	0x000005c0


	//   ....[1]....
        /*0038*/ 	.word	0x000005f0


	//   ....[2]....
        /*003c*/ 	.word	0x000006d0


	//----- nvinfo : EIATTR_COOP_GROUP_MASK_REGIDS
	.align		4
.L_27:
        /*0040*/ 	.byte	0x04, 0x29
        /*0042*/ 	.short	(.L_29 - .L_28)


	//   ....[0]....
.L_28:
        /*0044*/ 	.word	0xffffffff


	//   ....[1]....
        /*0048*/ 	.word	0xffffffff


	//   ....[2]....
        /*004c*/ 	.word	0xffffffff


	//   ....[3]....
        /*0050*/ 	.word	0xffffffff


	//   ....[4]....
        /*0054*/ 	.word	0xffffffff


	//----- nvinfo : EIATTR_COOP_GROUP_INSTR_OFFSETS
	.align		4
.L_29:
        /*0058*/ 	.byte	0x04, 0x28
        /*005a*/ 	.short	(.L_31 - .L_30)


	//   ....[0]....
.L_30:
        /*005c*/ 	.word	0x00000060


	//   ....[1]....
        /*0060*/ 	.word	0x00000070


	//   ....[2]....
        /*0064*/ 	.word	0x00000130


	//   ....[3]....
        /*0068*/ 	.word	0x000004d0


	//   ....[4]....
        /*006c*/ 	.word	0x00001180


	//----- nvinfo : EIATTR_REG_RECONFIG
	.align		4
.L_31:
        /*0070*/ 	.byte	0x01, 0x54
	.zero		2


	//----- nvinfo : EIATTR_SYSCALL_OFFSETS
	.align		4
        /*0074*/ 	.byte	0x04, 0x46
        /*0076*/ 	.short	(.L_33 - .L_32)


	//   ....[0]....
.L_32:
        /*0078*/ 	.word	0x00001340


	//----- nvinfo : EIATTR_MBARRIER_INSTR_OFFSETS
	.align		4
.L_33:
        /*007c*/ 	.byte	0x04, 0x39
        /*007e*/ 	.short	(.L_35 - .L_34)


	//   ....[0]....
.L_34:
        /*0080*/ 	.word	0x00000250
        /*0084*/ 	.word	0x000000ff
        /*0088*/ 	.word	0x00000000
        /*008c*/ 	.short	0x0100
        /*008e*/ 	.byte	0x08
	.zero		1


	//   ....[1]....
        /*0090*/ 	.word	0x00000260
        /*0094*/ 	.word	0x000000ff
        /*0098*/ 	.word	0x00000098
        /*009c*/ 	.short	0x0100
        /*009e*/ 	.byte	0x08
	.zero		1


	//   ....[2]....
        /*00a0*/ 	.word	0x00000270
        /*00a4*/ 	.word	0x000000ff
        /*00a8*/ 	.word	0x00000008
        /*00ac*/ 	.short	0x0100
        /*00ae*/ 	.byte	0x08
	.zero		1


	//   ....[3]....
        /*00b0*/ 	.word	0x00000280
        /*00b4*/ 	.word	0x000000ff
        /*00b8*/ 	.word	0x000000a0
        /*00bc*/ 	.short	0x0100
        /*00be*/ 	.byte	0x08
	.zero		1


	//   ....[4]....
        /*00c0*/ 	.word	0x00000290
        /*00c4*/ 	.word	0x000000ff
        /*00c8*/ 	.word	0x00000010
        /*00cc*/ 	.short	0x0100
        /*00ce*/ 	.byte	0x08
	.zero		1


	//   ....[5]....
        /*00d0*/ 	.word	0x000002a0
        /*00d4*/ 	.word	0x000000ff
        /*00d8*/ 	.word	0x000000a8
        /*00dc*/ 	.short	0x0100
        /*00de*/ 	.byte	0x08
	.zero		1


	//   ....[6]....
        /*00e0*/ 	.word	0x000002b0
        /*00e4*/ 	.word	0x000000ff
        /*00e8*/ 	.word	0x00000018
        /*00ec*/ 	.short	0x0100
        /*00ee*/ 	.byte	0x08
	.zero		1


	//   ....[7]....
        /*00f0*/ 	.word	0x000002c0
        /*00f4*/ 	.word	0x000000ff
        /*00f8*/ 	.word	0x000000b0
        /*00fc*/ 	.short	0x0100
        /*00fe*/ 	.byte	0x08
	.zero		1


	//   ....[8]....
        /*0100*/ 	.word	0x000002d0
        /*0104*/ 	.word	0x000000ff
        /*0108*/ 	.word	0x00000020
        /*010c*/ 	.short	0x0100
        /*010e*/ 	.byte	0x08
	.zero		1


	//   ....[9]....
        /*0110*/ 	.word	0x000002e0
        /*0114*/ 	.word	0x000000ff
        /*0118*/ 	.word	0x000000b8
        /*011c*/ 	.short	0x0100
        /*011e*/ 	.byte	0x08
	.zero		1


	//   ....[10]....
        /*0120*/ 	.word	0x000002f0
        /*0124*/ 	.word	0x000000ff
        /*0128*/ 	.word	0x00000028
        /*012c*/ 	.short	0x0100
        /*012e*/ 	.byte	0x08
	.zero		1


	//   ....[11]....
        /*0130*/ 	.word	0x00000300
        /*0134*/ 	.word	0x000000ff
        /*0138*/ 	.word	0x000000c0
        /*013c*/ 	.short	0x0100
        /*013e*/ 	.byte	0x08
	.zero		1


	//   ....[12]....
        /*0140*/ 	.word	0x00000310
        /*0144*/ 	.word	0x000000ff
        /*0148*/ 	.word	0x00000030
        /*014c*/ 	.short	0x0100
        /*014e*/ 	.byte	0x08
	.zero		1


	//   ....[13]....
        /*0150*/ 	.word	0x00000320
        /*0154*/ 	.word	0x000000ff
        /*0158*/ 	.word	0x000000c8
        /*015c*/ 	.short	0x0100
        /*015e*/ 	.byte	0x08
	.zero		1


	//   ....[14]....
        /*0160*/ 	.word	0x00000330
        /*0164*/ 	.word	0x000000ff
        /*0168*/ 	.word	0x00000038
        /*016c*/ 	.short	0x0100
        /*016e*/ 	.byte	0x08
	.zero		1


	//   ....[15]....
        /*0170*/ 	.word	0x00000340
        /*0174*/ 	.word	0x000000ff
        /*0178*/ 	.word	0x000000d0
        /*017c*/ 	.short	0x0100
        /*017e*/ 	.byte	0x08
	.zero		1


	//   ....[16]....
        /*0180*/ 	.word	0x00000350
        /*0184*/ 	.word	0x000000ff
        /*0188*/ 	.word	0x00000040
        /*018c*/ 	.short	0x0100
        /*018e*/ 	.byte	0x08
	.zero		1


	//   ....[17]....
        /*0190*/ 	.word	0x00000360
        /*0194*/ 	.word	0x000000ff
        /*0198*/ 	.word	0x000000d8
        /*019c*/ 	.short	0x0100
        /*019e*/ 	.byte	0x08
	.zero		1


	//   ....[18]....
        /*01a0*/ 	.word	0x00000370
        /*01a4*/ 	.word	0x000000ff
        /*01a8*/ 	.word	0x00000048
        /*01ac*/ 	.short	0x0100
        /*01ae*/ 	.byte	0x08
	.zero		1


	//   ....[19]....
        /*01b0*/ 	.word	0x00000380
        /*01b4*/ 	.word	0x000000ff
        /*01b8*/ 	.word	0x000000e0
        /*01bc*/ 	.short	0x0100
        /*01be*/ 	.byte	0x08
	.zero		1


	//   ....[20]....
        /*01c0*/ 	.word	0x00000390
        /*01c4*/ 	.word	0x000000ff
        /*01c8*/ 	.word	0x00000050
        /*01cc*/ 	.short	0x0100
        /*01ce*/ 	.byte	0x08
	.zero		1


	//   ....[21]....
        /*01d0*/ 	.word	0x000003a0
        /*01d4*/ 	.word	0x000000ff
        /*01d8*/ 	.word	0x000000e8
        /*01dc*/ 	.short	0x0100
        /*01de*/ 	.byte	0x08
	.zero		1


	//   ....[22]....
        /*01e0*/ 	.word	0x000003b0
        /*01e4*/ 	.word	0x000000ff
        /*01e8*/ 	.word	0x00000058
        /*01ec*/ 	.short	0x0100
        /*01ee*/ 	.byte	0x08
	.zero		1


	//   ....[23]....
        /*01f0*/ 	.word	0x000003c0
        /*01f4*/ 	.word	0x000000ff
        /*01f8*/ 	.word	0x000000f0
        /*01fc*/ 	.short	0x0100
        /*01fe*/ 	.byte	0x08
	.zero		1


	//   ....[24]....
        /*0200*/ 	.word	0x000003d0
        /*0204*/ 	.word	0x000000ff
        /*0208*/ 	.word	0x00000060
        /*020c*/ 	.short	0x0100
        /*020e*/ 	.byte	0x08
	.zero		1


	//   ....[25]....
        /*0210*/ 	.word	0x000003e0
        /*0214*/ 	.word	0x000000ff
        /*0218*/ 	.word	0x000000f8
        /*021c*/ 	.short	0x0100
        /*021e*/ 	.byte	0x08
	.zero		1


	//   ....[26]....
        /*0220*/ 	.word	0x000003f0
        /*0224*/ 	.word	0x000000ff
        /*0228*/ 	.word	0x00000068
        /*022c*/ 	.short	0x0100
        /*022e*/ 	.byte	0x08
	.zero		1


	//   ....[27]....
        /*0230*/ 	.word	0x00000400
        /*0234*/ 	.word	0x000000ff
        /*0238*/ 	.word	0x00000100
        /*023c*/ 	.short	0x0100
        /*023e*/ 	.byte	0x08
	.zero		1


	//   ....[28]....
        /*0240*/ 	.word	0x00000410
        /*0244*/ 	.word	0x000000ff
        /*0248*/ 	.word	0x00000070
        /*024c*/ 	.short	0x0100
        /*024e*/ 	.byte	0x08
	.zero		1


	//   ....[29]....
        /*0250*/ 	.word	0x00000420
        /*0254*/ 	.word	0x000000ff
        /*0258*/ 	.word	0x00000108
        /*025c*/ 	.short	0x0100
        /*025e*/ 	.byte	0x08
	.zero		1


	//   ....[30]....
        /*0260*/ 	.word	0x00000430
        /*0264*/ 	.word	0x000000ff
        /*0268*/ 	.word	0x00000078
        /*026c*/ 	.short	0x0100
        /*026e*/ 	.byte	0x08
	.zero		1


	//   ....[31]....
        /*0270*/ 	.word	0x00000440
        /*0274*/ 	.word	0x000000ff
        /*0278*/ 	.word	0x00000110
        /*027c*/ 	.short	0x0100
        /*027e*/ 	.byte	0x08
	.zero		1


	//   ....[32]....
        /*0280*/ 	.word	0x00000450
        /*0284*/ 	.word	0x000000ff
        /*0288*/ 	.word	0x00000080
        /*028c*/ 	.short	0x0100
        /*028e*/ 	.byte	0x08
	.zero		1


	//   ....[33]....
        /*0290*/ 	.word	0x00000460
        /*0294*/ 	.word	0x000000ff
        /*0298*/ 	.word	0x00000118
        /*029c*/ 	.short	0x0100
        /*029e*/ 	.byte	0x08
	.zero		1


	//   ....[34]....
        /*02a0*/ 	.word	0x00000470
        /*02a4*/ 	.word	0x000000ff
        /*02a8*/ 	.word	0x00000088
        /*02ac*/ 	.short	0x0100
        /*02ae*/ 	.byte	0x08
	.zero		1


	//   ....[35]....
        /*02b0*/ 	.word	0x00000480
        /*02b4*/ 	.word	0x000000ff
        /*02b8*/ 	.word	0x00000120
        /*02bc*/ 	.short	0x0100
        /*02be*/ 	.byte	0x08
	.zero		1


	//   ....[36]....
        /*02c0*/ 	.word	0x00000490
        /*02c4*/ 	.word	0x000000ff
        /*02c8*/ 	.word	0x00000090
        /*02cc*/ 	.short	0x0100
        /*02ce*/ 	.byte	0x08
	.zero		1


	//   ....[37]....
        /*02d0*/ 	.word	0x000004a0
        /*02d4*/ 	.word	0x000000ff
        /*02d8*/ 	.word	0x00000128
        /*02dc*/ 	.short	0x0100
        /*02de*/ 	.byte	0x08
	.zero		1


	//   ....[38]....
        /*02e0*/ 	.word	0x00000740
        /*02e4*/ 	.word	0x000000ff
        /*02e8*/ 	.word	0x00000140
        /*02ec*/ 	.short	0x0100
        /*02ee*/ 	.byte	0x06
	.zero		1


	//   ....[39]....
        /*02f0*/ 	.word	0x000007a0
        /*02f4*/ 	.word	0x000000ff
        /*02f8*/ 	.word	0x00000148
        /*02fc*/ 	.short	0x0100
        /*02fe*/ 	.byte	0x06
	.zero		1


	//   ....[40]....
        /*0300*/ 	.word	0x000013c0
        /*0304*/ 	.word	0x00000003
        /*0308*/ 	.word	0x00000000
        /*030c*/ 	.short	0x010a
        /*030e*/ 	.byte	0x3f
	.zero		1


	//   ....[41]....
        /*0310*/ 	.word	0x00001400
        /*0314*/ 	.word	0x00000003
        /*0318*/ 	.word	0x00000000
        /*031c*/ 	.short	0x010a
        /*031e*/ 	.byte	0x3f
	.zero		1


	//   ....[42]....
        /*0320*/ 	.word	0x00001b00
        /*0324*/ 	.word	0x000000ff
        /*0328*/ 	.word	0x00000000
        /*032c*/ 	.short	0x010a
        /*032e*/ 	.byte	0x04
	.zero		1


	//   ....[43]....
        /*0330*/ 	.word	0x00001b40
        /*0334*/ 	.word	0x000000ff
        /*0338*/ 	.word	0x00000000
        /*033c*/ 	.short	0x010a
        /*033e*/ 	.byte	0x04
	.zero		1


	//   ....[44]....
        /*0340*/ 	.word	0x00002110
        /*0344*/ 	.word	0x000000ff
        /*0348*/ 	.word	0x00000000
        /*034c*/ 	.short	0x0101
        /*034e*/ 	.byte	0x04
	.zero		1


	//   ....[45]....
        /*0350*/ 	.word	0x000022e0
        /*0354*/ 	.word	0x00000004
        /*0358*/ 	.word	0x00000000
        /*035c*/ 	.short	0x0101
        /*035e*/ 	.byte	0x3f
	.zero		1


	//   ....[46]....
        /*0360*/ 	.word	0x0000a2e0
        /*0364*/ 	.word	0x0000000e
        /*0368*/ 	.word	0x00000098
        /*036c*/ 	.short	0x010a
        /*036e*/ 	.byte	0x3f
	.zero		1


	//   ....[47]....
        /*0370*/ 	.word	0x0000a6c0
        /*0374*/ 	.word	0x00000006
        /*0378*/ 	.word	0x00000148
        /*037c*/ 	.short	0x0101
        /*037e*/ 	.byte	0x3f
	.zero		1


	//   ....[48]....
        /*0380*/ 	.word	0x0000adb0
        /*0384*/ 	.word	0x00000007
        /*0388*/ 	.word	0x00000000
        /*038c*/ 	.short	0x010a
        /*038e*/ 	.byte	0x3f
	.zero		1


	//   ....[49]....
        /*0390*/ 	.word	0x0000ae30
        /*0394*/ 	.word	0x00000009
        /*0398*/ 	.word	0x00000000
        /*039c*/ 	.short	0x010a
        /*039e*/ 	.byte	0x3f
	.zero		1


	//   ....[50]....
        /*03a0*/ 	.word	0x0000aec0
        /*03a4*/ 	.word	0x00000006
        /*03a8*/ 	.word	0x00000000
        /*03ac*/ 	.short	0x010a
        /*03ae*/ 	.byte	0x3f
	.zero		1


	//   ....[51]....
        /*03b0*/ 	.word	0x0000af50
        /*03b4*/ 	.word	0x00000009
        /*03b8*/ 	.word	0x00000000
        /*03bc*/ 	.short	0x010a
        /*03be*/ 	.byte	0x3f
	.zero		1


	//   ....[52]....
        /*03c0*/ 	.word	0x0000afe0
        /*03c4*/ 	.word	0x00000006
        /*03c8*/ 	.word	0x00000000
        /*03cc*/ 	.short	0x010a
        /*03ce*/ 	.byte	0x3f
	.zero		1


	//   ....[53]....
        /*03d0*/ 	.word	0x0000b070
        /*03d4*/ 	.word	0x00000009
        /*03d8*/ 	.word	0x00000000
        /*03dc*/ 	.short	0x010a
        /*03de*/ 	.byte	0x3f
	.zero		1


	//   ....[54]....
        /*03e0*/ 	.word	0x0000b100
        /*03e4*/ 	.word	0x00000006
        /*03e8*/ 	.word	0x00000000
        /*03ec*/ 	.short	0x010a
        /*03ee*/ 	.byte	0x3f
	.zero		1


	//   ....[55]....
        /*03f0*/ 	.word	0x0000b190
        /*03f4*/ 	.word	0x00000009
        /*03f8*/ 	.word	0x00000000
        /*03fc*/ 	.short	0x010a
        /*03fe*/ 	.byte	0x3f
	.zero		1


	//   ....[56]....
        /*0400*/ 	.word	0x0000b220
        /*0404*/ 	.word	0x00000006
        /*0408*/ 	.word	0x00000000
        /*040c*/ 	.short	0x010a
        /*040e*/ 	.byte	0x3f
	.zero		1


	//   ....[57]....
        /*0410*/ 	.word	0x0000b2b0
        /*0414*/ 	.word	0x00000009
        /*0418*/ 	.word	0x00000000
        /*041c*/ 	.short	0x010a
        /*041e*/ 	.byte	0x3f
	.zero		1


	//   ....[58]....
        /*0420*/ 	.word	0x0000b340
        /*0424*/ 	.word	0x00000006
        /*0428*/ 	.word	0x00000000
        /*042c*/ 	.short	0x010a
        /*042e*/ 	.byte	0x3f
	.zero		1


	//   ....[59]....
        /*0430*/ 	.word	0x0000b3d0
        /*0434*/ 	.word	0x00000009
        /*0438*/ 	.word	0x00000000
        /*043c*/ 	.short	0x010a
        /*043e*/ 	.byte	0x3f
	.zero		1


	//   ....[60]....
        /*0440*/ 	.word	0x0000b460
        /*0444*/ 	.word	0x00000006
        /*0448*/ 	.word	0x00000000
        /*044c*/ 	.short	0x010a
        /*044e*/ 	.byte	0x3f
	.zero		1


	//   ....[61]....
        /*0450*/ 	.word	0x0000b4f0
        /*0454*/ 	.word	0x00000009
        /*0458*/ 	.word	0x00000000
        /*045c*/ 	.short	0x010a
        /*045e*/ 	.byte	0x3f
	.zero		1


	//   ....[62]....
        /*0460*/ 	.word	0x0000b580
        /*0464*/ 	.word	0x00000006
        /*0468*/ 	.word	0x00000000
        /*046c*/ 	.short	0x010a
        /*046e*/ 	.byte	0x3f
	.zero		1


	//   ....[63]....
        /*0470*/ 	.word	0x0000b610
        /*0474*/ 	.word	0x00000009
        /*0478*/ 	.word	0x00000000
        /*047c*/ 	.short	0x010a
        /*047e*/ 	.byte	0x3f
	.zero		1


	//   ....[64]....
        /*0480*/ 	.word	0x0000b6a0
        /*0484*/ 	.word	0x00000006
        /*0488*/ 	.word	0x00000000
        /*048c*/ 	.short	0x010a
        /*048e*/ 	.byte	0x3f
	.zero		1


	//   ....[65]....
        /*0490*/ 	.word	0x0000b730
        /*0494*/ 	.word	0x00000009
        /*0498*/ 	.word	0x00000000
        /*049c*/ 	.short	0x010a
        /*049e*/ 	.byte	0x3f
	.zero		1


	//   ....[66]....
        /*04a0*/ 	.word	0x0000b7c0
        /*04a4*/ 	.word	0x00000003
        /*04a8*/ 	.word	0x00000000
        /*04ac*/ 	.short	0x010a
        /*04ae*/ 	.byte	0x3f
	.zero		1


	//   ....[67]....
        /*04b0*/ 	.word	0x0000b820
        /*04b4*/ 	.word	0x00000003
        /*04b8*/ 	.word	0x00000000
        /*04bc*/ 	.short	0x010a
        /*04be*/ 	.byte	0x3f
	.zero		1


	//   ....[68]....
        /*04c0*/ 	.word	0x0000b880
        /*04c4*/ 	.word	0x00000005
        /*04c8*/ 	.word	0x00000000
        /*04cc*/ 	.short	0x010a
        /*04ce*/ 	.byte	0x3f
	.zero		1


	//   ....[69]....
        /*04d0*/ 	.word	0x0000b950
        /*04d4*/ 	.word	0x0000000e
        /*04d8*/ 	.word	0x00000098
        /*04dc*/ 	.short	0x010a
        /*04de*/ 	.byte	0x3f
	.zero		1


	//   ....[70]....
        /*04e0*/ 	.word	0x0000ba20
        /*04e4*/ 	.word	0x00000007
        /*04e8*/ 	.word	0x00000000
        /*04ec*/ 	.short	0x010a
        /*04ee*/ 	.byte	0x3f
	.zero		1


	//   ....[71]....
        /*04f0*/ 	.word	0x0000ba70
        /*04f4*/ 	.word	0x00000009
        /*04f8*/ 	.word	0x00000000
        /*04fc*/ 	.short	0x010a
        /*04fe*/ 	.byte	0x3f
	.zero		1


	//   ....[72]....
        /*0500*/ 	.word	0x0000bac0
        /*0504*/ 	.word	0x00000006
        /*0508*/ 	.word	0x00000000
        /*050c*/ 	.short	0x010a
        /*050e*/ 	.byte	0x3f
	.zero		1


	//   ....[73]....
        /*0510*/ 	.word	0x0000bb10
        /*0514*/ 	.word	0x00000009
        /*0518*/ 	.word	0x00000000
        /*051c*/ 	.short	0x010a
        /*051e*/ 	.byte	0x3f
	.zero		1


	//   ....[74]....
        /*0520*/ 	.word	0x0000bb60
        /*0524*/ 	.word	0x00000006
        /*0528*/ 	.word	0x00000000
        /*052c*/ 	.short	0x010a
        /*052e*/ 	.byte	0x3f
	.zero		1


	//   ....[75]....
        /*0530*/ 	.word	0x0000bbb0
        /*0534*/ 	.word	0x00000009
        /*0538*/ 	.word	0x00000000
        /*053c*/ 	.short	0x010a
        /*053e*/ 	.byte	0x3f
	.zero		1


	//   ....[76]....
        /*0540*/ 	.word	0x0000bc00
        /*0544*/ 	.word	0x00000006
        /*0548*/ 	.word	0x00000000
        /*054c*/ 	.short	0x010a
        /*054e*/ 	.byte	0x3f
	.zero		1


	//   ....[77]....
        /*0550*/ 	.word	0x0000bc50
        /*0554*/ 	.word	0x00000009
        /*0558*/ 	.word	0x00000000
        /*055c*/ 	.short	0x010a
        /*055e*/ 	.byte	0x3f
	.zero		1


	//   ....[78]....
        /*0560*/ 	.word	0x0000bca0
        /*0564*/ 	.word	0x00000006
        /*0568*/ 	.word	0x00000000
        /*056c*/ 	.short	0x010a
        /*056e*/ 	.byte	0x3f
	.zero		1


	//   ....[79]....
        /*0570*/ 	.word	0x0000bcf0
        /*0574*/ 	.word	0x00000009
        /*0578*/ 	.word	0x00000000
        /*057c*/ 	.short	0x010a
        /*057e*/ 	.byte	0x3f
	.zero		1


	//   ....[80]....
        /*0580*/ 	.word	0x0000bd40
        /*0584*/ 	.word	0x00000006
        /*0588*/ 	.word	0x00000000
        /*058c*/ 	.short	0x010a
        /*058e*/ 	.byte	0x3f
	.zero		1


	//   ....[81]....
        /*0590*/ 	.word	0x0000bd90
        /*0594*/ 	.word	0x00000009
        /*0598*/ 	.word	0x00000000
        /*059c*/ 	.short	0x010a
        /*059e*/ 	.byte	0x3f
	.zero		1


	//   ....[82]....
        /*05a0*/ 	.word	0x0000bde0
        /*05a4*/ 	.word	0x00000006
        /*05a8*/ 	.word	0x00000000
        /*05ac*/ 	.short	0x010a
        /*05ae*/ 	.byte	0x3f
	.zero		1


	//   ....[83]....
        /*05b0*/ 	.word	0x0000be30
        /*05b4*/ 	.word	0x00000009
        /*05b8*/ 	.word	0x00000000
        /*05bc*/ 	.short	0x010a
        /*05be*/ 	.byte	0x3f
	.zero		1


	//   ....[84]....
        /*05c0*/ 	.word	0x0000be80
        /*05c4*/ 	.word	0x00000006
        /*05c8*/ 	.word	0x00000000
        /*05cc*/ 	.short	0x010a
        /*05ce*/ 	.byte	0x3f
	.zero		1


	//   ....[85]....
        /*05d0*/ 	.word	0x0000bed0
        /*05d4*/ 	.word	0x00000009
        /*05d8*/ 	.word	0x00000000
        /*05dc*/ 	.short	0x010a
        /*05de*/ 	.byte	0x3f
	.zero		1


	//   ....[86]....
        /*05e0*/ 	.word	0x0000bf20
        /*05e4*/ 	.word	0x00000006
        /*05e8*/ 	.word	0x00000000
        /*05ec*/ 	.short	0x010a
        /*05ee*/ 	.byte	0x3f
	.zero		1


	//   ....[87]....
        /*05f0*/ 	.word	0x0000bf70
        /*05f4*/ 	.word	0x00000009
        /*05f8*/ 	.word	0x00000000
        /*05fc*/ 	.short	0x010a
        /*05fe*/ 	.byte	0x3f
	.zero		1


	//----- nvinfo : EIATTR_NUM_MBARRIERS
	.align		4
.L_35:
        /*0600*/ 	.byte	0x03, 0x38
        /*0602*/ 	.short	0x0028


	//----- nvinfo : EIATTR_EXIT_INSTR_OFFSETS
	.align		4
        /*0604*/ 	.byte	0x04, 0x1c
        /*0606*/ 	.short	(.L_37 - .L_36)


	//   ....[0]....
.L_36:
        /*0608*/ 	.word	0x000007f0


	//   ....[1]....
        /*060c*/ 	.word	0x000010b0


	//   ....[2]....
        /*0610*/ 	.word	0x00009950


	//   ....[3]....
        /*0614*/ 	.word	0x00009f80


	//   ....[4]....
        /*0618*/ 	.word	0x0000b810


	//----- nvinfo : EIATTR_MAX_THREADS
	.align		4
.L_37:
        /*061c*/ 	.byte	0x04, 0x05
        /*061e*/ 	.short	(.L_39 - .L_38)
.L_38:
        /*0620*/ 	.word	0x00000180
        /*0624*/ 	.word	0x00000001
        /*0628*/ 	.word	0x00000001


	//----- nvinfo : EIATTR_CRS_STACK_SIZE
	.align		4
.L_39:
        /*062c*/ 	.byte	0x04, 0x1e
        /*062e*/ 	.short	(.L_41 - .L_40)
.L_40:
        /*0630*/ 	.word	0x00000000


	//----- nvinfo : EIATTR_CBANK_PARAM_SIZE
	.align		4
.L_41:
        /*0634*/ 	.byte	0x03, 0x19
        /*0636*/ 	.short	0x0470


	//----- nvinfo : EIATTR_PARAM_CBANK
	.align		4
        /*0638*/ 	.byte	0x04, 0x0a
        /*063a*/ 	.short	(.L_43 - .L_42)
	.align		4
.L_42:
        /*063c*/ 	.word	index@(.nv.constant0._ZN7cutlass13device_kernelINS_4gemm6kernel13GemmUniversalIN4cute5tupleIJiiiiEEENS1_10collective13CollectiveMmaINS1_34MainloopSm90TmaGmmaWarpSpecializedILi19ENS5_IJNS4_1CILi1EEESB_SB_EEENS1_35KernelTmaWarpSpecializedCooperativeEEENS5_IJNSA_ILi256EEENSA_ILi112EEENSA_ILi16EEEEEENS_6half_tENS5_IJlSB_lEEESJ_SK_NS4_8TiledMMAINS4_8MMA_AtomIJNS4_4SM904GMMA25MMA_64x16x16_F32F16F16_SSILNSO_5MajorE0ELSQ_0ELNSO_7ScaleInE1ELSR_1EEEEEENS4_6LayoutINS5_IJNSA_ILi2EEESB_SB_EEENS5_IJSB_NSA_ILi0EEESX_EEEEENS5_IJNS4_10UnderscoreES10_S10_EEEEENS4_13SM90_TMA_LOADENS4_14ComposedLayoutINS4_7SwizzleILi1ELi4ELi3EEENS4_18smem_ptr_flag_bitsILi16EEENSU_INS5_IJNSA_ILi8EEESH_EEENS5_IJSH_SB_EEEEEEEvNS4_8identityES13_S1D_vS1E_EENS_8epilogue10collective6detail29Sm90TmaWarpSpecializedAdapterINS1H_15DefaultEpilogueISJ_SK_SK_NS1G_6thread17LinearCombinationISJ_Li1EffLNS1L_9ScaleType4KindE0ELNS_15FloatRoundStyleE2ESJ_EENS1_15EpilogueDefaultEEEEEvvEEEEvNT_6ParamsE)
        /*0640*/ 	.short	0x0210
        /*0642*/ 	.short	0x0470


	//----- nvinfo : EIATTR_SW_WAR
	.align		4
.L_43:
        /*0644*/ 	.byte	0x04, 0x36
        /*0646*/ 	.short	(.L_45 - .L_44)
.L_44:
        /*0648*/ 	.word	0x00000008
.L_45:


//--------------------- .nv.callgraph             --------------------------
	.section	.nv.callgraph,"",@"SHT_CUDA_CALLGRAPH"
	.align	4
	.sectionentsize	8
	.align		4
        /*0000*/ 	.word	0x00000000
	.align		4
        /*0004*/ 	.word	0xffffffff
	.align		4
        /*0008*/ 	.word	index@(_ZN7cutlass13device_kernelINS_4gemm6kernel13GemmUniversalIN4cute5tupleIJiiiiEEENS1_10collective13CollectiveMmaINS1_34MainloopSm90TmaGmmaWarpSpecializedILi19ENS5_IJNS4_1CILi1EEESB_SB_EEENS1_35KernelTmaWarpSpecializedCooperativeEEENS5_IJNSA_ILi256EEENSA_ILi112EEENSA_ILi16EEEEEENS_6half_tENS5_IJlSB_lEEESJ_SK_NS4_8TiledMMAINS4_8MMA_AtomIJNS4_4SM904GMMA25MMA_64x16x16_F32F16F16_SSILNSO_5MajorE0ELSQ_0ELNSO_7ScaleInE1ELSR_1EEEEEENS4_6LayoutINS5_IJNSA_ILi2EEESB_SB_EEENS5_IJSB_NSA_ILi0EEESX_EEEEENS5_IJNS4_10UnderscoreES10_S10_EEEEENS4_13SM90_TMA_LOADENS4_14ComposedLayoutINS4_7SwizzleILi1ELi4ELi3EEENS4_18smem_ptr_flag_bitsILi16EEENSU_INS5_IJNSA_ILi8EEESH_EEENS5_IJSH_SB_EEEEEEEvNS4_8identityES13_S1D_vS1E_EENS_8epilogue10collective6detail29Sm90TmaWarpSpecializedAdapterINS1H_15DefaultEpilogueISJ_SK_SK_NS1G_6thread17LinearCombinationISJ_Li1EffLNS1L_9ScaleType4KindE0ELNS_15FloatRoundStyleE2ESJ_EENS1_15EpilogueDefaultEEEEEvvEEEEvNT_6ParamsE)
	.align		4
        /*000c*/ 	.word	index@(__assertfail)
	.align		4
        /*0010*/ 	.word	0x00000000
	.align		4
        /*0014*/ 	.word	0xfffffffe
	.align		4
        /*0018*/ 	.word	0x00000000
	.align		4
        /*001c*/ 	.word	0xfffffffd
	.align		4
        /*0020*/ 	.word	0x00000000
	.align		4
        /*0024*/ 	.word	0xfffffffc


//--------------------- .nv.constant4             --------------------------
	.section	.nv.constant4,"a",@progbits
	.align	8
	.align		8
.nv.constant4:
        /*0000*/ 	.dword	__assertfail
	.align		8
        /*0008*/ 	.dword	__unnamed_1
	.align		8
        /*0010*/ 	.dword	_ZN39_INTERNAL_11391c28_4_k_cu_9b77c337_88484cuda3std3__45__cpo5beginE
	.align		8
        /*0018*/ 	.dword	_ZN39_INTERNAL_11391c28_4_k_cu_9b77c337_88484cuda3std3__45__cpo3endE
	.align		8
        /*0020*/ 	.dword	_ZN39_INTERNAL_11391c28_4_k_cu_9b77c337_88484cuda3std3__45__cpo6cbeginE
	.align		8
        /*0028*/ 	.dword	_ZN39_INTERNAL_11391c28_4_k_cu_9b77c337_88484cuda3std3__45__cpo4cendE
	.align		8
        /*0030*/ 	.dword	_ZN39_INTERNAL_11391c28_4_k_cu_9b77c337_88484cuda3std3__441_GLOBAL__N__11391c28_4_k_cu_9b77c337_88486ignoreE
	.align		8
        /*0038*/ 	.dword	_ZN39_INTERNAL_11391c28_4_k_cu_9b77c337_88484cuda3std3__419piecewise_constructE
	.align		8
        /*0040*/ 	.dword	_ZN39_INTERNAL_11391c28_4_k_cu_9b77c337_88484cuda3std3__48in_placeE
	.align		8
        /*0048*/ 	.dword	_ZN39_INTERNAL_11391c28_4_k_cu_9b77c337_88484cuda3std6ranges3__45__cpo4swapE
	.align		8
        /*0050*/ 	.dword	_ZN39_INTERNAL_11391c28_4_k_cu_9b77c337_88484cuda3std6ranges3__45__cpo9iter_moveE
	.align		8
        /*0058*/ 	.dword	_ZN39_INTERNAL_11391c28_4_k_cu_9b77c337_88484cute7productE
	.align		8
        /*0060*/ 	.dword	_ZN39_INTERNAL_11391c28_4_k_cu_9b77c337_88484cute1_E
	.align		8
        /*0068*/ 	.dword	$str$22
	.align		8
        /*0070*/ 	.dword	$str$23


//--------------------- .text._ZN7cutlass13device_kernelINS_4gemm6kernel13GemmUniversalIN4cute5tupleIJiiiiEEENS1_10collective13CollectiveMmaINS1_34MainloopSm90TmaGmmaWarpSpecializedILi19ENS5_IJNS4_1CILi1EEESB_SB_EEENS1_35KernelTmaWarpSpecializedCooperativeEEENS5_IJNSA_ILi256EEENSA_ILi112EEENSA_ILi16EEEEEENS_6half_tENS5_IJlSB_lEEESJ_SK_NS4_8TiledMMAINS4_8MMA_AtomIJNS4_4SM904GMMA25MMA_64x16x16_F32F16F16_SSILNSO_5MajorE0ELSQ_0ELNSO_7ScaleInE1ELSR_1EEEEEENS4_6LayoutINS5_IJNSA_ILi2EEESB_SB_EEENS5_IJSB_NSA_ILi0EEESX_EEEEENS5_IJNS4_10UnderscoreES10_S10_EEEEENS4_13SM90_TMA_LOADENS4_14ComposedLayoutINS4_7SwizzleILi1ELi4ELi3EEENS4_18smem_ptr_flag_bitsILi16EEENSU_INS5_IJNSA_ILi8EEESH_EEENS5_IJSH_SB_EEEEEEEvNS4_8identityES13_S1D_vS1E_EENS_8epilogue10collective6detail29Sm90TmaWarpSpecializedAdapterINS1H_15DefaultEpilogueISJ_SK_SK_NS1G_6thread17LinearCombinationISJ_Li1EffLNS1L_9ScaleType4KindE0ELNS_15FloatRoundStyleE2ESJ_EENS1_15EpilogueDefaultEEEEEvvEEEEvNT_6ParamsE --------------------------
	.section	.text._ZN7cutlass13device_kernelINS_4gemm6kernel13GemmUniversalIN4cute5tupleIJiiiiEEENS1_10collective13CollectiveMmaINS1_34MainloopSm90TmaGmmaWarpSpecializedILi19ENS5_IJNS4_1CILi1EEESB_SB_EEENS1_35KernelTmaWarpSpecializedCooperativeEEENS5_IJNSA_ILi256EEENSA_ILi112EEENSA_ILi16EEEEEENS_6half_tENS5_IJlSB_lEEESJ_SK_NS4_8TiledMMAINS4_8MMA_AtomIJNS4_4SM904GMMA25MMA_64x16x16_F32F16F16_SSILNSO_5MajorE0ELSQ_0ELNSO_7ScaleInE1ELSR_1EEEEEENS4_6LayoutINS5_IJNSA_ILi2EEESB_SB_EEENS5_IJSB_NSA_ILi0EEESX_EEEEENS5_IJNS4_10UnderscoreES10_S10_EEEEENS4_13SM90_TMA_LOADENS4_14ComposedLayoutINS4_7SwizzleILi1ELi4ELi3EEENS4_18smem_ptr_flag_bitsILi16EEENSU_INS5_IJNSA_ILi8EEESH_EEENS5_IJSH_SB_EEEEEEEvNS4_8identityES13_S1D_vS1E_EENS_8epilogue10collective6detail29Sm90TmaWarpSpecializedAdapterINS1H_15DefaultEpilogueISJ_SK_SK_NS1G_6thread17LinearCombinationISJ_Li1EffLNS1L_9ScaleType4KindE0ELNS_15FloatRoundStyleE2ESJ_EENS1_15EpilogueDefaultEEEEEvvEEEEvNT_6ParamsE,"ax",@progbits
	.align	128
.text._ZN7cutlass13device_kernelINS_4gemm6kernel13GemmUniversalIN4cute5tupleIJiiiiEEENS1_10collective13CollectiveMmaINS1_34MainloopSm90TmaGmmaWarpSpecializedILi19ENS5_IJNS4_1CILi1EEESB_SB_EEENS1_35KernelTmaWarpSpecializedCooperativeEEENS5_IJNSA_ILi256EEENSA_ILi112EEENSA_ILi16EEEEEENS_6half_tENS5_IJlSB_lEEESJ_SK_NS4_8TiledMMAINS4_8MMA_AtomIJNS4_4SM904GMMA25MMA_64x16x16_F32F16F16_SSILNSO_5MajorE0ELSQ_0ELNSO_7ScaleInE1ELSR_1EEEEEENS4_6LayoutINS5_IJNSA_ILi2EEESB_SB_EEENS5_IJSB_NSA_ILi0EEESX_EEEEENS5_IJNS4_10UnderscoreES10_S10_EEEEENS4_13SM90_TMA_LOADENS4_14ComposedLayoutINS4_7SwizzleILi1ELi4ELi3EEENS4_18smem_ptr_flag_bitsILi16EEENSU_INS5_IJNSA_ILi8EEESH_EEENS5_IJSH_SB_EEEEEEEvNS4_8identityES13_S1D_vS1E_EENS_8epilogue10collective6detail29Sm90TmaWarpSpecializedAdapterINS1H_15DefaultEpilogueISJ_SK_SK_NS1G_6thread17LinearCombinationISJ_Li1EffLNS1L_9ScaleType4KindE0ELNS_15FloatRoundStyleE2ESJ_EENS1_15EpilogueDefaultEEEEEvvEEEEvNT_6ParamsE:
        .type           _ZN7cutlass13device_kernelINS_4gemm6kernel13GemmUniversalIN4cute5tupleIJiiiiEEENS1_10collective13CollectiveMmaINS1_34MainloopSm90TmaGmmaWarpSpecializedILi19ENS5_IJNS4_1CILi1EEESB_SB_EEENS1_35KernelTmaWarpSpecializedCooperativeEEENS5_IJNSA_ILi256EEENSA_ILi112EEENSA_ILi16EEEEEENS_6half_tENS5_IJlSB_lEEESJ_SK_NS4_8TiledMMAINS4_8MMA_AtomIJNS4_4SM904GMMA25MMA_64x16x16_F32F16F16_SSILNSO_5MajorE0ELSQ_0ELNSO_7ScaleInE1ELSR_1EEEEEENS4_6LayoutINS5_IJNSA_ILi2EEESB_SB_EEENS5_IJSB_NSA_ILi0EEESX_EEEEENS5_IJNS4_10UnderscoreES10_S10_EEEEENS4_13SM90_TMA_LOADENS4_14ComposedLayoutINS4_7SwizzleILi1ELi4ELi3EEENS4_18smem_ptr_flag_bitsILi16EEENSU_INS5_IJNSA_ILi8EEESH_EEENS5_IJSH_SB_EEEEEEEvNS4_8identityES13_S1D_vS1E_EENS_8epilogue10collective6detail29Sm90TmaWarpSpecializedAdapterINS1H_15DefaultEpilogueISJ_SK_SK_NS1G_6thread17LinearCombinationISJ_Li1EffLNS1L_9ScaleType4KindE0ELNS_15FloatRoundStyleE2ESJ_EENS1_15EpilogueDefaultEEEEEvvEEEEvNT_6ParamsE,@function
        .size           _ZN7cutlass13device_kernelINS_4gemm6kernel13GemmUniversalIN4cute5tupleIJiiiiEEENS1_10collective13CollectiveMmaINS1_34MainloopSm90TmaGmmaWarpSpecializedILi19ENS5_IJNS4_1CILi1EEESB_SB_EEENS1_35KernelTmaWarpSpecializedCooperativeEEENS5_IJNSA_ILi256EEENSA_ILi112EEENSA_ILi16EEEEEENS_6half_tENS5_IJlSB_lEEESJ_SK_NS4_8TiledMMAINS4_8MMA_AtomIJNS4_4SM904GMMA25MMA_64x16x16_F32F16F16_SSILNSO_5MajorE0ELSQ_0ELNSO_7ScaleInE1ELSR_1EEEEEENS4_6LayoutINS5_IJNSA_ILi2EEESB_SB_EEENS5_IJSB_NSA_ILi0EEESX_EEEEENS5_IJNS4_10UnderscoreES10_S10_EEEEENS4_13SM90_TMA_LOADENS4_14ComposedLayoutINS4_7SwizzleILi1ELi4ELi3EEENS4_18smem_ptr_flag_bitsILi16EEENSU_INS5_IJNSA_ILi8EEESH_EEENS5_IJSH_SB_EEEEEEEvNS4_8identityES13_S1D_vS1E_EENS_8epilogue10collective6detail29Sm90TmaWarpSpecializedAdapterINS1H_15DefaultEpilogueISJ_SK_SK_NS1G_6thread17LinearCombinationISJ_Li1EffLNS1L_9ScaleType4KindE0ELNS_15FloatRoundStyleE2ESJ_EENS1_15EpilogueDefaultEEEEEvvEEEEvNT_6ParamsE,(.L_x_319 - _ZN7cutlass13device_kernelINS_4gemm6kernel13GemmUniversalIN4cute5tupleIJiiiiEEENS1_10collective13CollectiveMmaINS1_34MainloopSm90TmaGmmaWarpSpecializedILi19ENS5_IJNS4_1CILi1EEESB_SB_EEENS1_35KernelTmaWarpSpecializedCooperativeEEENS5_IJNSA_ILi256EEENSA_ILi112EEENSA_ILi16EEEEEENS_6half_tENS5_IJlSB_lEEESJ_SK_NS4_8TiledMMAINS4_8MMA_AtomIJNS4_4SM904GMMA25MMA_64x16x16_F32F16F16_SSILNSO_5MajorE0ELSQ_0ELNSO_7ScaleInE1ELSR_1EEEEEENS4_6LayoutINS5_IJNSA_ILi2EEESB_SB_EEENS5_IJSB_NSA_ILi0EEESX_EEEEENS5_IJNS4_10UnderscoreES10_S10_EEEEENS4_13SM90_TMA_LOADENS4_14ComposedLayoutINS4_7SwizzleILi1ELi4ELi3EEENS4_18smem_ptr_flag_bitsILi16EEENSU_INS5_IJNSA_ILi8EEESH_EEENS5_IJSH_SB_EEEEEEEvNS4_8identityES13_S1D_vS1E_EENS_8epilogue10collective6detail29Sm90TmaWarpSpecializedAdapterINS1H_15DefaultEpilogueISJ_SK_SK_NS1G_6thread17LinearCombinationISJ_Li1EffLNS1L_9ScaleType4KindE0ELNS_15FloatRoundStyleE2ESJ_EENS1_15EpilogueDefaultEEEEEvvEEEEvNT_6ParamsE)
        .other          _ZN7cutlass13device_kernelINS_4gemm6kernel13GemmUniversalIN4cute5tupleIJiiiiEEENS1_10collective13CollectiveMmaINS1_34MainloopSm90TmaGmmaWarpSpecializedILi19ENS5_IJNS4_1CILi1EEESB_SB_EEENS1_35KernelTmaWarpSpecializedCooperativeEEENS5_IJNSA_ILi256EEENSA_ILi112EEENSA_ILi16EEEEEENS_6half_tENS5_IJlSB_lEEESJ_SK_NS4_8TiledMMAINS4_8MMA_AtomIJNS4_4SM904GMMA25MMA_64x16x16_F32F16F16_SSILNSO_5MajorE0ELSQ_0ELNSO_7ScaleInE1ELSR_1EEEEEENS4_6LayoutINS5_IJNSA_ILi2EEESB_SB_EEENS5_IJSB_NSA_ILi0EEESX_EEEEENS5_IJNS4_10UnderscoreES10_S10_EEEEENS4_13SM90_TMA_LOADENS4_14ComposedLayoutINS4_7SwizzleILi1ELi4ELi3EEENS4_18smem_ptr_flag_bitsILi16EEENSU_INS5_IJNSA_ILi8EEESH_EEENS5_IJSH_SB_EEEEEEEvNS4_8identityES13_S1D_vS1E_EENS_8epilogue10collective6detail29Sm90TmaWarpSpecializedAdapterINS1H_15DefaultEpilogueISJ_SK_SK_NS1G_6thread17LinearCombinationISJ_Li1EffLNS1L_9ScaleType4KindE0ELNS_15FloatRoundStyleE2ESJ_EENS1_15EpilogueDefaultEEEEEvvEEEEvNT_6ParamsE,@"STO_CUDA_ENTRY STV_DEFAULT"
_ZN7cutlass13device_kernelINS_4gemm6kernel13GemmUniversalIN4cute5tupleIJiiiiEEENS1_10collective13CollectiveMmaINS1_34MainloopSm90TmaGmmaWarpSpecializedILi19ENS5_IJNS4_1CILi1EEESB_SB_EEENS1_35KernelTmaWarpSpecializedCooperativeEEENS5_IJNSA_ILi256EEENSA_ILi112EEENSA_ILi16EEEEEENS_6half_tENS5_IJlSB_lEEESJ_SK_NS4_8TiledMMAINS4_8MMA_AtomIJNS4_4SM904GMMA25MMA_64x16x16_F32F16F16_SSILNSO_5MajorE0ELSQ_0ELNSO_7ScaleInE1ELSR_1EEEEEENS4_6LayoutINS5_IJNSA_ILi2EEESB_SB_EEENS5_IJSB_NSA_ILi0EEESX_EEEEENS5_IJNS4_10UnderscoreES10_S10_EEEEENS4_13SM90_TMA_LOADENS4_14ComposedLayoutINS4_7SwizzleILi1ELi4ELi3EEENS4_18smem_ptr_flag_bitsILi16EEENSU_INS5_IJNSA_ILi8EEESH_EEENS5_IJSH_SB_EEEEEEEvNS4_8identityES13_S1D_vS1E_EENS_8epilogue10collective6detail29Sm90TmaWarpSpecializedAdapterINS1H_15DefaultEpilogueISJ_SK_SK_NS1G_6thread17LinearCombinationISJ_Li1EffLNS1L_9ScaleType4KindE0ELNS_15FloatRoundStyleE2ESJ_EENS1_15EpilogueDefaultEEEEEvvEEEEvNT_6ParamsE:
[----:B------:R-:W0:Y:S01]  /*0000*/  LDC R1, c[0x0][0x28] ;  /* 0x00000a00ff017b82 */ /* 0x000e220000000800 */
[----:B------:R-:W1:Y:S01]  /*0010*/  S2R R18, SR_TID.X ;  /* 0x0000000000127919 */ /* 0x000e620000002100 */
[----:B------:R-:W-:Y:S01]  /*0020*/  ELECT P0, URZ, PT ;  /* 0x00000000003f782f */ /* 0x000fe20003800000 */
[----:B------:R-:W-:Y:S01]  /*0030*/  BSSY B0, `(.L_x_0) ;  /* 0x000000f000007945 */ /* 0x000fe20003800000 */
[--C-:B-1----:R-:W-:Y:S02]  /*0040*/  SHF.R.U32.HI R0, RZ, 0x5, R18.reuse ;  /* 0x00000005ff007819 */ /* 0x102fe40000011612 */
[----:B------:R-:W-:-:S03]  /*0050*/  SHF.R.U32.HI R22, RZ, 0x7, R18 ;  /* 0x00000007ff167819 */ /* 0x000fc60000011612 */
[----:B------:R-:W1:Y:S04]  /*0060*/  SHFL.IDX PT, R5, R0, RZ, 0x1f ;  /* 0x00001fff00057589 */ /* 0x000e6800000e0000 */
[----:B------:R2:W3:Y:S01]  /*0070*/  SHFL.IDX PT, R8, R22, RZ, 0x1f ;  /* 0x00001fff16087589 */ /* 0x0004e200000e0000 */
[----:B-1----:R-:W-:-:S13]  /*0080*/  ISETP.NE.OR P0, PT, R5, RZ, !P0 ;  /* 0x000000ff0500720c */ /* 0x002fda0004705670 */
[----:B0-23--:R-:W-:Y:S05]  /*0090*/  @P0 BRA `(.L_x_1) ;  /* 0x0000000000200947 */ /* 0x00dfea0003800000 */
[----:B------:R-:W-:Y:S02]  /*00a0*/  ULDC.64 UR4, c[0x0][0x198] ;  /* 0x0000660000047ab9 */ /* 0x000fe40000000a00 */
[----:B------:R-:W-:Y:S02]  /*00b0*/  UIADD3 UR6, UP0, UR4, 0xf0, URZ ;  /* 0x000000f004067890 */ /* 0x000fe4000ff1e03f */
[----:B------:R-:W-:Y:S02]  /*00c0*/  UIADD3 UR4, UP1, UR4, 0x1f0, URZ ;  /* 0x000001f004047890 */ /* 0x000fe4000ff3e03f */
[----:B------:R-:W-:Y:S02]  /*00d0*/  UIADD3.X UR7, URZ, UR5, URZ, UP0, !UPT ;  /* 0x000000053f077290 */ /* 0x000fe400087fe43f */
[----:B------:R-:W-:-:S07]  /*00e0*/  UIADD3.X UR5, URZ, UR5, URZ, UP1, !UPT ;  /* 0x000000053f057290 */ /* 0x000fce0008ffe43f */
[----:B------:R0:W-:Y:S02]  /*00f0*/  UTMACCTL.PF [UR6] ;  /* 0x00000000060079b9 */ /* 0x0001e40008040000 */
[----:B------:R0:W-:Y:S02]  /*0100*/  UTMACCTL.PF [UR4] ;  /* 0x00000000040079b9 */ /* 0x0001e40008040000 */
[----:B0-----:R-:W-:Y:S01]  /*0110*/  NOP ;  /* 0x0000000000007918 */ /* 0x001fe20000000000 */
.L_x_1:
[----:B------:R-:W-:Y:S05]  /*0120*/  BSYNC B0 ;  /* 0x0000000000007941 */ /* 0x000fea0003800000 */
.L_x_0:
[----:B------:R-:W0:Y:S02]  /*0130*/  SHFL.IDX PT, R2, R0, RZ, 0x1f ;  /* 0x00001fff00027589 */ /* 0x000e2400000e0000 */
[----:B0-----:R-:W-:-:S13]  /*0140*/  ISETP.NE.AND P0, PT, R2, RZ, PT ;  /* 0x000000ff0200720c */ /* 0x001fda0003f05270 */
[----:B------:R-:W-:Y:S05]  /*0150*/  @P0 BRA `(.L_x_2) ;  /* 0x0000000000dc0947 */ /* 0x000fea0003800000 */
[----:B------:R-:W-:Y:S01]  /*0160*/  ELECT P0, URZ, PT ;  /* 0x00000000003f782f */ /* 0x000fe20003800000 */
[----:B------:R-:W-:-:S12]  /*0170*/  BSSY B0, `(.L_x_2) ;  /* 0x0000035000007945 */ /* 0x000fd80003800000 */
[----:B------:R-:W-:Y:S05]  /*0180*/  @!P0 BRA `(.L_x_3) ;  /* 0x0000000000cc8947 */ /* 0x000fea0003800000 */
[----:B------:R-:W0:Y:S01]  /*0190*/  S2UR UR8, SR_CgaCtaId ;  /* 0x00000000000879c3 */ /* 0x000e220000008800 */
[----:B------:R-:W-:Y:S01]  /*01a0*/  UMOV UR4, 0x400 ;  /* 0x0000040000047882 */ /* 0x000fe20000000000 */
[----:B------:R-:W-:Y:S01]  /*01b0*/  UMOV UR5, 0x1 ;  /* 0x0000000100057882 */ /* 0x000fe20000000000 */
[----:B------:R-:W-:Y:S02]  /*01c0*/  UMOV UR6, 0x100 ;  /* 0x0000010000067882 */ /* 0x000fe40000000000 */
[----:B------:R-:W-:-:S04]  /*01d0*/  UIADD3 UR6, -UR6, 0x100000, URZ ;  /* 0x0010000006067890 */ /* 0x000fc8000fffe13f */
[----:B------:R-:W-:Y:S02]  /*01e0*/  USHF.L.U32 UR7, UR6, 0xb, URZ ;  /* 0x0000000b06077899 */ /* 0x000fe4000800063f */
[----:B------:R-:W-:Y:S02]  /*01f0*/  USHF.L.U32 UR6, UR6, 0x1, URZ ;  /* 0x0000000106067899 */ /* 0x000fe4000800063f */
[----:B0-----:R-:W-:Y:S02]  /*0200*/  ULEA UR8, UR8, UR4, 0x18 ;  /* 0x0000000408087291 */ /* 0x001fe4000f8ec03f */
[----:B------:R-:W-:-:S04]  /*0210*/  UIADD3 UR4, -UR5, 0x100000, URZ ;  /* 0x0010000005047890 */ /* 0x000fc8000fffe13f */
[----:B------:R-:W-:Y:S02]  /*0220*/  USHF.L.U32 UR5, UR4, 0xb, URZ ;  /* 0x0000000b04057899 */ /* 0x000fe4000800063f */
[----:B------:R-:W-:Y:S01]  /*0230*/  USHF.L.U32 UR4, UR4, 0x1, URZ ;  /* 0x0000000104047899 */ /* 0x000fe2000800063f */
[----:B------:R-:W0:Y:S11]  /*0240*/  FENCE.VIEW.ASYNC.S ;  /* 0x00000000000073c6 */ /* 0x000e360000000000 */
[----:B0-----:R0:W1:Y:S01]  /*0250*/  SYNCS.EXCH.64 URZ, [UR8], UR4 ;  /* 0x00000004083f75b2 */ /* 0x0010620008000100 */
[----:B------:R0:W2:Y:S01]  /*0260*/  SYNCS.EXCH.64 URZ, [UR8+0x98], UR6 ;  /* 0x00009806083f75b2 */ /* 0x0000a20008000100 */
[----:B------:R0:W3:Y:S01]  /*0270*/  SYNCS.EXCH.64 URZ, [UR8+0x8], UR4 ;  /* 0x00000804083f75b2 */ /* 0x0000e20008000100 */
[----:B------:R0:W4:Y:S01]  /*0280*/  SYNCS.EXCH.64 URZ, [UR8+0xa0], UR6 ;  /* 0x0000a006083f75b2 */ /* 0x0001220008000100 */
[----:B------:R0:W0:Y:S01]  /*0290*/  SYNCS.EXCH.64 URZ, [UR8+0x10], UR4 ;  /* 0x00001004083f75b2 */ /* 0x0000220008000100 */
        /* <DEDUP_REMOVED lines=33> */
[----:B-1234-:R-:W-:Y:S01]  /*04b0*/  NOP ;  /* 0x0000000000007918 */ /* 0x01efe20000000000 */
.L_x_3:
[----:B0-----:R-:W-:Y:S05]  /*04c0*/  BSYNC B0 ;  /* 0x0000000000007941 */ /* 0x001fea0003800000 */
.L_x_2:
[----:B------:R-:W0:Y:S01]  /*04d0*/  SHFL.IDX PT, R0, R0, RZ, 0x1f ;  /* 0x00001fff00007589 */ /* 0x000e2200000e0000 */
[----:B------:R-:W-:Y:S01]  /*04e0*/  ELECT P0, URZ, PT ;  /* 0x00000000003f782f */ /* 0x000fe20003800000 */
[----:B------:R-:W1:Y:S01]  /*04f0*/  LDC R2, c[0x0][0x65c] ;  /* 0x00019700ff027b82 */ /* 0x000e620000000800 */
[----:B------:R-:W-:Y:S01]  /*0500*/  SHF.R.S32.HI R6, RZ, 0x1f, R5 ;  /* 0x0000001fff067819 */ /* 0x000fe20000011405 */
[----:B------:R-:W2:Y:S01]  /*0510*/  S2R R3, SR_CTAID.Y ;  /* 0x0000000000037919 */ /* 0x000ea20000002600 */
[----:B------:R-:W-:Y:S01]  /*0520*/  UMOV UR4, 0x20 ;  /* 0x0000002000047882 */ /* 0x000fe20000000000 */
[----:B------:R-:W-:Y:S01]  /*0530*/  ISETP.NE.AND P2, PT, R8, RZ, PT ;  /* 0x000000ff0800720c */ /* 0x000fe20003f45270 */
[----:B------:R-:W-:Y:S01]  /*0540*/  NOP ;  /* 0x0000000000007918 */ /* 0x000fe20000000000 */
[----:B------:R-:W3:Y:S01]  /*0550*/  S2R R4, SR_CTAID.X ;  /* 0x0000000000047919 */ /* 0x000ee20000002500 */
[----:B------:R-:W-:Y:S01]  /*0560*/  LEA.HI R6, R6, R5, RZ, 0x2 ;  /* 0x0000000506067211 */ /* 0x000fe200078f10ff */
[----:B------:R-:W-:Y:S01]  /*0570*/  NOP ;  /* 0x0000000000007918 */ /* 0x000fe20000000000 */
[----:B0-----:R-:W-:-:S02]  /*0580*/  ISETP.NE.OR P0, PT, R0, RZ, !P0 ;  /* 0x000000ff0000720c */ /* 0x001fc40004705670 */
[----:B-1----:R-:W-:-:S04]  /*0590*/  ISETP.NE.AND P3, PT, R2, 0x1, PT ;  /* 0x000000010200780c */ /* 0x002fc80003f65270 */
[----:B------:R-:W-:Y:S02]  /*05a0*/  P2R R0, PR, RZ, 0x8 ;  /* 0x00000008ff007803 */ /* 0x000fe40000000000 */
[----:B------:R-:W-:-:S05]  /*05b0*/  LOP3.LUT R0, R6, 0xfffffffc, RZ, 0xc0, !PT ;  /* 0xfffffffc06007812 */ /* 0x000fca00078ec0ff */
[----:B------:R-:W-:Y:S01]  /*05c0*/  VOTEU.ALL UP0, P0 ;  /* 0x00000000003f7886 */ /* 0x000fe20000000000 */
[----:B------:R-:W-:Y:S01]  /*05d0*/  IMAD.IADD R0, R5, 0x1, -R0 ;  /* 0x0000000105007824 */ /* 0x000fe200078e0a00 */
[----:B------:R-:W3:Y:S01]  /*05e0*/  @P3 LDC R17, c[0x0][0x10] ;  /* 0x00000400ff113b82 */ /* 0x000ee20000000800 */
[----:B------:R-:W-:Y:S01]  /*05f0*/  VOTEU.ALL UP1, P0 ;  /* 0x00000000003f7886 */ /* 0x000fe20000020000 */
[----:B--2---:R-:W-:Y:S01]  /*0600*/  @P3 IMAD.MOV.U32 R6, RZ, RZ, R3 ;  /* 0x000000ffff063224 */ /* 0x004fe200078e0003 */
[----:B------:R-:W-:Y:S01]  /*0610*/  @!UP0 UMOV UR6, 0x400 ;  /* 0x0000040000068882 */ /* 0x000fe20000000000 */
[----:B------:R-:W-:-:S04]  /*0620*/  @!UP0 UIADD3 UR4, -UR4, 0x100000, URZ ;  /* 0x0010000004048890 */ /* 0x000fc8000fffe13f */
[----:B------:R-:W-:Y:S02]  /*0630*/  @!UP0 USHF.L.U32 UR5, UR4, 0xb, URZ ;  /* 0x0000000b04058899 */ /* 0x000fe4000800063f */
[----:B------:R-:W-:Y:S01]  /*0640*/  @!UP0 USHF.L.U32 UR4, UR4, 0x1, URZ ;  /* 0x0000000104048899 */ /* 0x000fe2000800063f */
[----:B------:R-:W-:Y:S02]  /*0650*/  @P3 IMAD.MOV.U32 R7, RZ, RZ, RZ ;  /* 0x000000ffff073224 */ /* 0x000fe400078e00ff */
[----:B------:R-:W-:Y:S01]  /*0660*/  IMAD.MOV.U32 R5, RZ, RZ, RZ ;  /* 0x000000ffff057224 */ /* 0x000fe200078e00ff */
[----:B------:R-:W0:Y:S01]  /*0670*/  @!UP0 S2UR UR7, SR_CgaCtaId ;  /* 0x00000000000789c3 */ /* 0x000e220000008800 */
[----:B------:R-:W-:-:S07]  /*0680*/  @P3 IMAD.MOV.U32 R11, RZ, RZ, RZ ;  /* 0x000000ffff0b3224 */ /* 0x000fce00078e00ff */
[----:B------:R-:W1:Y:S01]  /*0690*/  @!P3 LDC R9, c[0x0][0xc] ;  /* 0x00000300ff09bb82 */ /* 0x000e620000000800 */
[----:B---3--:R-:W-:-:S04]  /*06a0*/  @P3 IMAD.WIDE.U32 R16, R4, R17, R6 ;  /* 0x0000001104103225 */ /* 0x008fc800078e0006 */
[----:B------:R-:W-:Y:S01]  /*06b0*/  @P3 IMAD.IADD R17, R17, 0x1, R11 ;  /* 0x0000000111113824 */ /* 0x000fe200078e020b */
[----:B0-----:R-:W-:Y:S01]  /*06c0*/  @!UP0 ULEA UR6, UR7, UR6, 0x18 ;  /* 0x0000000607068291 */ /* 0x001fe2000f8ec03f */
[----:B------:R-:W-:Y:S01]  /*06d0*/  VOTEU.ALL UP0, P0 ;  /* 0x00000000003f7886 */ /* 0x000fe20000000000 */
[----:B------:R-:W-:-:S04]  /*06e0*/  ISETP.NE.AND P0, PT, R0, 0x3, PT ;  /* 0x000000030000780c */ /* 0x000fc80003f05270 */
[----:B------:R-:W-:Y:S01]  /*06f0*/  ISETP.EQ.OR P0, PT, R0, RZ, !P0 ;  /* 0x000000ff0000720c */ /* 0x000fe20004702670 */
[----:B-1----:R-:W-:-:S03]  /*0700*/  @!P3 IMAD.WIDE.U32 R6, R9, R3, R4 ;  /* 0x000000030906b225 */ /* 0x002fc600078e0004 */
[C---:B------:R-:W-:Y:S01]  /*0710*/  ISETP.EQ.AND P0, PT, R8.reuse, RZ, P0 ;  /* 0x000000ff0800720c */ /* 0x040fe20000702270 */
[----:B------:R-:W-:Y:S01]  /*0720*/  VIADD R8, R8, 0xffffffff ;  /* 0xffffffff08087836 */ /* 0x000fe20000000000 */
[----:B------:R-:W0:Y:S02]  /*0730*/  FENCE.VIEW.ASYNC.S ;  /* 0x00000000000073c6 */ /* 0x000e240000000000 */
[----:B0-----:R0:W1:Y:S01]  /*0740*/  @!UP0 SYNCS.EXCH.64 URZ, [UR6+0x140], UR4 ;  /* 0x00014004063f85b2 */ /* 0x0010620008000100 */
[----:B------:R-:W-:Y:S01]  /*0750*/  @!P3 IMAD.MOV.U32 R16, RZ, RZ, R6 ;  /* 0x000000ffff10b224 */ /* 0x000fe200078e0006 */
[----:B------:R-:W-:Y:S01]  /*0760*/  SEL R19, RZ, 0x1, !P0 ;  /* 0x00000001ff137807 */ /* 0x000fe20004000000 */
[----:B------:R-:W-:Y:S01]  /*0770*/  @!P3 IMAD.MOV.U32 R17, RZ, RZ, R7 ;  /* 0x000000ffff11b224 */ /* 0x000fe200078e0007 */
[----:B------:R-:W-:-:S04]  /*0780*/  ISETP.GE.U32.AND P1, PT, R8, 0x2, PT ;  /* 0x000000020800780c */ /* 0x000fc80003f26070 */
[----:B------:R-:W-:Y:S01]  /*0790*/  SEL R19, R19, 0x2, P1 ;  /* 0x0000000213137807 */ /* 0x000fe20000800000 */
[----:B------:R0:W1:Y:S01]  /*07a0*/  @!UP1 SYNCS.EXCH.64 URZ, [UR6+0x148], UR4 ;  /* 0x00014804063f95b2 */ /* 0x0000620008000100 */
[----:B------:R-:W-:Y:S01]  /*07b0*/  NOP ;  /* 0x0000000000007918 */ /* 0x000fe20000000000 */
[----:B-1----:R-:W-:Y:S06]  /*07c0*/  BAR.SYNC.DEFER_BLOCKING 0x0 ;  /* 0x0000000000007b1d */ /* 0x002fec0000010000 */
[----:B------:R-:W-:Y:S05]  /*07d0*/  @!P2 BRA `(.L_x_4) ;  /* 0x000000900060a947 */ /* 0x000fea0003800000 */
[----:B------:R-:W-:-:S13]  /*07e0*/  ISETP.GT.U32.AND P0, PT, R8, 0x1, PT ;  /* 0x000000010800780c */ /* 0x000fda0003f04070 */
[----:B0-----:R-:W-:Y:S05]  /*07f0*/  @P0 EXIT ;  /* 0x000000000000094d */ /* 0x001fea0003800000 */
[----:B------:R-:W-:Y:S01]  /*0800*/  ULDC.64 UR4, c[0x0][0x650] ;  /* 0x0001940000047ab9 */ /* 0x000fe20000000a00 */
[----:B------:R-:W-:Y:S01]  /*0810*/  PRMT R0, RZ, 0x7610, R0 ;  /* 0x00007610ff007816 */ /* 0x000fe20000000000 */
[----:B------:R-:W-:Y:S01]  /*0820*/  IMAD.MOV.U32 R138, RZ, RZ, -0x1 ;  /* 0xffffffffff8a7424 */ /* 0x000fe200078e00ff */
[----:B------:R-:W-:Y:S01]  /*0830*/  ISETP.GE.U32.AND P0, PT, R16, UR4, PT ;  /* 0x0000000410007c0c */ /* 0x000fe2000bf06070 */
[----:B------:R-:W-:Y:S02]  /*0840*/  IMAD.MOV.U32 R139, RZ, RZ, -0x1 ;  /* 0xffffffffff8b7424 */ /* 0x000fe400078e00ff */
[----:B------:R-:W-:Y:S01]  /*0850*/  IMAD.MOV.U32 R23, RZ, RZ, -0x1 ;  /* 0xffffffffff177424 */ /* 0x000fe200078e00ff */
[----:B------:R-:W-:-:S13]  /*0860*/  ISETP.GE.U32.AND.EX P0, PT, R17, UR5, PT, P0 ;  /* 0x0000000511007c0c */ /* 0x000fda000bf06100 */
[----:B------:R-:W-:Y:S05]  /*0870*/  @P0 BRA `(.L_x_5) ;  /* 0x0000000400540947 */ /* 0x000fea0003800000 */
[----:B------:R-:W0:Y:S01]  /*0880*/  LDC.64 R14, c[0x0][0x628] ;  /* 0x00018a00ff0e7b82 */ /* 0x000e220000000a00 */
[----:B------:R-:W-:Y:S02]  /*0890*/  IMAD.MOV.U32 R6, RZ, RZ, R16 ;  /* 0x000000ffff067224 */ /* 0x000fe400078e0010 */
[----:B------:R-:W-:-:S05]  /*08a0*/  IMAD.MOV.U32 R7, RZ, RZ, R17 ;  /* 0x000000ffff077224 */ /* 0x000fca00078e0011 */
[----:B------:R-:W1:Y:S08]  /*08b0*/  LDC R0, c[0x0][0x630] ;  /* 0x00018c00ff007b82 */ /* 0x000e700000000800 */
[----:B------:R-:W2:Y:S01]  /*08c0*/  LDC.64 R20, c[0x0][0x620] ;  /* 0x00018800ff147b82 */ /* 0x000ea20000000a00 */
[----:B0-----:R-:W-:-:S04]  /*08d0*/  ISETP.NE.U32.AND P0, PT, R14, RZ, PT ;  /* 0x000000ff0e00720c */ /* 0x001fc80003f05070 */
[----:B------:R-:W-:-:S13]  /*08e0*/  ISETP.NE.AND.EX P0, PT, R15, RZ, PT, P0 ;  /* 0x000000ff0f00720c */ /* 0x000fda0003f05300 */
[----:B-12---:R-:W-:Y:S05]  /*08f0*/  @!P0 BRA `(.L_x_6) ;  /* 0x0000000000288947 */ /* 0x006fea0003800000 */
[----:B------:R-:W0:Y:S02]  /*0900*/  LDC R11, c[0x0][0x634] ;  /* 0x00018d00ff0b7b82 */ /* 0x000e240000000800 */
[----:B0-----:R-:W-:-:S05]  /*0910*/  IADD3 R11, P0, R16, R11, RZ ;  /* 0x0000000b100b7210 */ /* 0x001fca0007f1e0ff */
[----:B------:R-:W-:-:S04]  /*0920*/  IMAD.X R13, RZ, RZ, R17, P0 ;  /* 0x000000ffff0d7224 */ /* 0x000fc800000e0611 */
[----:B------:R-:W-:-:S04]  /*0930*/  IMAD.WIDE.U32 R6, R13, R14, RZ ;  /* 0x0000000e0d067225 */ /* 0x000fc800078e00ff */
[----:B------:R-:W-:-:S04]  /*0940*/  IMAD.WIDE.U32 R8, P0, R11, R15, R6 ;  /* 0x0000000f0b087225 */ /* 0x000fc80007800006 */
[----:B------:R-:W-:-:S04]  /*0950*/  IMAD.WIDE.U32 R6, R11, R14, RZ ;  /* 0x0000000e0b067225 */ /* 0x000fc800078e00ff */
[----:B------:R-:W-:Y:S01]  /*0960*/  IMAD.X R11, RZ, RZ, RZ, P0 ;  /* 0x000000ffff0b7224 */ /* 0x000fe200000e06ff */
[----:B------:R-:W-:Y:S01]  /*0970*/  IADD3 RZ, P0, R7, R8, RZ ;  /* 0x0000000807ff7210 */ /* 0x000fe20007f1e0ff */
[----:B------:R-:W-:-:S04]  /*0980*/  IMAD.MOV.U32 R10, RZ, RZ, R9 ;  /* 0x000000ffff0a7224 */ /* 0x000fc800078e0009 */
[----:B------:R-:W-:-:S08]  /*0990*/  IMAD.WIDE.U32.X R6, R13, R15, R10, P0 ;  /* 0x0000000f0d067225 */ /* 0x000fd000000e040a */
.L_x_6:
[-CC-:B------:R-:W-:Y:S01]  /*09a0*/  SHF.R.U64 R23, R6, R0.reuse, R7.reuse ;  /* 0x0000000006177219 */ /* 0x180fe20000001207 */
[----:B------:R-:W0:Y:S01]  /*09b0*/  LDC R10, c[0x0][0x618] ;  /* 0x00018600ff0a7b82 */ /* 0x000e220000000800 */
[----:B------:R-:W-:Y:S01]  /*09c0*/  SHF.R.U32.HI R5, RZ, R0, R7 ;  /* 0x00000000ff057219 */ /* 0x000fe20000011607 */
[----:B------:R-:W-:Y:S01]  /*09d0*/  ULDC UR4, c[0x0][0x150] ;  /* 0x0000540000047ab9 */ /* 0x000fe20000000800 */
[----:B------:R-:W-:Y:S02]  /*09e0*/  IADD3 R9, P0, RZ, -R23, RZ ;  /* 0x80000017ff097210 */ /* 0x000fe40007f1e0ff */
[----:B------:R-:W-:-:S03]  /*09f0*/  I2FP.F32.U32 R0, R4 ;  /* 0x0000000400007245 */ /* 0x000fc60000201000 */
[----:B------:R-:W1:Y:S01]  /*0a00*/  LDC.64 R28, c[0x0][0x640] ;  /* 0x00019000ff1c7b82 */ /* 0x000e620000000a00 */
[----:B------:R-:W-:Y:S02]  /*0a10*/  IMAD.X R11, RZ, RZ, ~R5, P0 ;  /* 0x000000ffff0b7224 */ /* 0x000fe400000e0e05 */
[----:B------:R-:W-:Y:S01]  /*0a20*/  FMUL R0, R0, UR4 ;  /* 0x0000000400007c20 */ /* 0x000fe20008400000 */
[----:B------:R-:W-:Y:S01]  /*0a30*/  IMAD.WIDE.U32 R6, R9, R20, R16 ;  /* 0x0000001409067225 */ /* 0x000fe200078e0010 */
[----:B------:R-:W-:-:S03]  /*0a40*/  ULDC UR4, c[0x0][0x154] ;  /* 0x0000550000047ab9 */ /* 0x000fc60000000800 */
[----:B------:R-:W-:Y:S01]  /*0a50*/  IMAD R8, R11, R20, RZ ;  /* 0x000000140b087224 */ /* 0x000fe200078e02ff */
[----:B------:R-:W2:Y:S01]  /*0a60*/  LDC R5, c[0x0][0x144] ;  /* 0x00005100ff057b82 */ /* 0x000ea20000000800 */
[----:B------:R-:W3:Y:S02]  /*0a70*/  F2I.U32.TRUNC.NTZ R0, R0 ;  /* 0x0000000000007305 */ /* 0x000ee4000020f000 */
[----:B------:R-:W-:-:S04]  /*0a80*/  IMAD R9, R9, R21, R8 ;  /* 0x0000001509097224 */ /* 0x000fc800078e0208 */
[----:B------:R-:W-:Y:S01]  /*0a90*/  IMAD.IADD R7, R7, 0x1, R9 ;  /* 0x0000000107077824 */ /* 0x000fe200078e0209 */
[----:B------:R-:W4:Y:S01]  /*0aa0*/  LDC R12, c[0x0][0x608] ;  /* 0x00018200ff0c7b82 */ /* 0x000f220000000800 */
[----:B------:R-:W-:-:S03]  /*0ab0*/  IMAD.MOV.U32 R9, RZ, RZ, -0x1 ;  /* 0xffffffffff097424 */ /* 0x000fc600078e00ff */
[-CC-:B0-----:R-:W-:Y:S02]  /*0ac0*/  SHF.R.U64 R20, R6, R10.reuse, R7.reuse ;  /* 0x0000000a06147219 */ /* 0x181fe40000001207 */
[----:B------:R-:W-:Y:S02]  /*0ad0*/  I2FP.F32.U32 R6, R3 ;  /* 0x0000000300067245 */ /* 0x000fe40000201000 */
[----:B------:R-:W0:Y:S01]  /*0ae0*/  LDC R26, c[0x0][0x658] ;  /* 0x00019600ff1a7b82 */ /* 0x000e220000000800 */
[----:B-1----:R-:W-:Y:S01]  /*0af0*/  ISETP.NE.U32.AND P0, PT, R28, RZ, PT ;  /* 0x000000ff1c00720c */ /* 0x002fe20003f05070 */
[----:B---3--:R-:W-:Y:S01]  /*0b00*/  IMAD.MOV R8, RZ, RZ, -R0 ;  /* 0x000000ffff087224 */ /* 0x008fe200078e0a00 */
[----:B------:R-:W-:Y:S01]  /*0b10*/  SHF.R.U32.HI R7, RZ, R10, R7 ;  /* 0x0000000aff077219 */ /* 0x000fe20000011607 */
[----:B------:R-:W-:Y:S01]  /*0b20*/  FMUL R6, R6, UR4 ;  /* 0x0000000406067c20 */ /* 0x000fe20008400000 */
[----:B------:R-:W-:-:S03]  /*0b30*/  ISETP.NE.AND.EX P0, PT, R29, RZ, PT, P0 ;  /* 0x000000ff1d00720c */ /* 0x000fc60003f05300 */
[----:B------:R-:W1:Y:S01]  /*0b40*/  LDC R14, c[0x0][0x148] ;  /* 0x00005200ff0e7b82 */ /* 0x000e620000000800 */
[----:B--2---:R-:W-:-:S07]  /*0b50*/  IMAD R0, R5, R8, R4 ;  /* 0x0000000805007224 */ /* 0x004fce00078e0204 */
[----:B------:R-:W2:Y:S01]  /*0b60*/  LDC R24, c[0x0][0x600] ;  /* 0x00018000ff187b82 */ /* 0x000ea20000000800 */
[-CC-:B----4-:R-:W-:Y:S02]  /*0b70*/  SHF.R.U64 R30, R20, R12.reuse, R7.reuse ;  /* 0x0000000c141e7219 */ /* 0x190fe40000001207 */
[----:B------:R-:W-:Y:S01]  /*0b80*/  SHF.R.U32.HI R5, RZ, R12, R7 ;  /* 0x0000000cff057219 */ /* 0x000fe20000011607 */
[----:B------:R-:W-:Y:S01]  /*0b90*/  IMAD.MOV.U32 R7, RZ, RZ, 0x1 ;  /* 0x00000001ff077424 */ /* 0x000fe200078e00ff */
[----:B------:R3:W4:Y:S03]  /*0ba0*/  F2I.U32.TRUNC.NTZ R12, R6 ;  /* 0x00000006000c7305 */ /* 0x000726000020f000 */
[----:B------:R-:W1:Y:S01]  /*0bb0*/  LDC R15, c[0x0][0x648] ;  /* 0x00019200ff0f7b82 */ /* 0x000e620000000800 */
[-C--:B0-----:R-:W-:Y:S02]  /*0bc0*/  SHF.L.U32 R4, R9, R26.reuse, RZ ;  /* 0x0000001a09047219 */ /* 0x081fe400000006ff */
[----:B------:R-:W-:-:S02]  /*0bd0*/  SHF.R.U64 R32, R30, R26, R5 ;  /* 0x0000001a1e207219 */ /* 0x000fc40000001205 */
[----:B------:R-:W-:Y:S02]  /*0be0*/  LOP3.LUT R11, RZ, R4, RZ, 0x33, !PT ;  /* 0x00000004ff0b7212 */ /* 0x000fe400078e33ff */
[-C--:B------:R-:W-:Y:S01]  /*0bf0*/  SHF.R.U32.HI R5, RZ, R26.reuse, R5 ;  /* 0x0000001aff057219 */ /* 0x080fe20000011605 */
[----:B------:R-:W0:Y:S01]  /*0c00*/  LDC R21, c[0x0][0x638] ;  /* 0x00018e00ff157b82 */ /* 0x000e220000000800 */
[----:B------:R-:W-:Y:S01]  /*0c10*/  SHF.L.U32 R10, R7, R26, RZ ;  /* 0x0000001a070a7219 */ /* 0x000fe200000006ff */
[----:B------:R-:W-:-:S06]  /*0c20*/  IMAD.MOV.U32 R4, RZ, RZ, R32 ;  /* 0x000000ffff047224 */ /* 0x000fcc00078e0020 */
[----:B------:R-:W0:Y:S01]  /*0c30*/  LDC R138, c[0x0][0x610] ;  /* 0x00018400ff8a7b82 */ /* 0x000e220000000800 */
[----:B---34-:R-:W-:Y:S05]  /*0c40*/  @!P0 BRA `(.L_x_7) ;  /* 0x0000000000288947 */ /* 0x018fea0003800000 */
[----:B------:R-:W3:Y:S02]  /*0c50*/  LDC R9, c[0x0][0x64c] ;  /* 0x00019300ff097b82 */ /* 0x000ee40000000800 */
[----:B---3--:R-:W-:-:S05]  /*0c60*/  IADD3 R9, P0, R32, R9, RZ ;  /* 0x0000000920097210 */ /* 0x008fca0007f1e0ff */
        /* <DEDUP_REMOVED lines=8> */
.L_x_7:
[----:B-1----:R-:W-:Y:S01]  /*0cf0*/  SHF.R.U64 R4, R4, R15, R5 ;  /* 0x0000000f04047219 */ /* 0x002fe20000001205 */
[----:B--2---:R-:W-:Y:S01]  /*0d00*/  VIADD R5, R24, 0xffffffff ;  /* 0xffffffff18057836 */ /* 0x004fe20000000000 */
[----:B------:R-:W-:Y:S01]  /*0d10*/  LOP3.LUT R11, R30, R11, RZ, 0xc0, !PT ;  /* 0x0000000b1e0b7212 */ /* 0x000fe200078ec0ff */
[----:B------:R-:W-:Y:S02]  /*0d20*/  IMAD.MOV R12, RZ, RZ, -R12 ;  /* 0x000000ffff0c7224 */ /* 0x000fe400078e0a0c */
[----:B------:R-:W-:Y:S01]  /*0d30*/  IMAD.MOV R6, RZ, RZ, -R4 ;  /* 0x000000ffff067224 */ /* 0x000fe200078e0a04 */
[----:B------:R-:W-:Y:S01]  /*0d40*/  LOP3.LUT R5, R20, R5, RZ, 0xc0, !PT ;  /* 0x0000000514057212 */ /* 0x000fe200078ec0ff */
[----:B------:R-:W-:Y:S02]  /*0d50*/  @P3 IMAD R0, R14, R12, R3 ;  /* 0x0000000c0e003224 */ /* 0x000fe400078e0203 */
[----:B------:R-:W-:Y:S02]  /*0d60*/  IMAD R11, R10, R4, R11 ;  /* 0x000000040a0b7224 */ /* 0x000fe400078e020b */
[----:B0-----:R-:W-:-:S02]  /*0d70*/  IMAD R3, R6, R21, R32 ;  /* 0x0000001506037224 */ /* 0x001fc400078e0220 */
[----:B------:R-:W-:Y:S02]  /*0d80*/  IMAD R138, R11, R138, R0 ;  /* 0x0000008a0b8a7224 */ /* 0x000fe400078e0200 */
[----:B------:R-:W-:Y:S02]  /*0d90*/  IMAD R3, R3, R24, R5 ;  /* 0x0000001803037224 */ /* 0x000fe400078e0205 */
[----:B------:R-:W-:-:S03]  /*0da0*/  IMAD.MOV.U32 R0, RZ, RZ, 0x1 ;  /* 0x00000001ff007424 */ /* 0x000fc600078e00ff */
[----:B------:R-:W-:Y:S02]  /*0db0*/  SEL R139, R3, R138, !P3 ;  /* 0x0000008a038b7207 */ /* 0x000fe40005800000 */
[----:B------:R-:W-:-:S07]  /*0dc0*/  SEL R138, R138, R3, !P3 ;  /* 0x000000038a8a7207 */ /* 0x000fce0005800000 */
.L_x_5:
[----:B------:R-:W-:-:S08]  /*0dd0*/  NOP ;  /* 0x0000000000007918 */ /* 0x000fd00000000000 */
[----:B------:R-:W0:Y:S02]  /*0de0*/  USETMAXREG.TRY_ALLOC.CTAPOOL UP0, 0xe8 ;  /* 0x000000e8000079c8 */ /* 0x000e240008000600 */
[----:B0-----:R-:W-:-:S13]  /*0df0*/  PLOP3.LUT P0, PT, PT, PT, UP0, 0x80, 0x0 ;  /* 0x000000000000781c */ /* 0x001fda0003f0f008 */
[----:B------:R-:W-:Y:S05]  /*0e00*/  @!P0 BRA `(.L_x_5) ;  /* 0xfffffffc00f08947 */ /* 0x000fea000383ffff */
[----:B------:R-:W-:Y:S01]  /*0e10*/  ULDC.64 UR4, c[0x0][0x598] ;  /* 0x0001660000047ab9 */ /* 0x000fe20000000a00 */
[----:B------:R-:W-:Y:S01]  /*0e20*/  ULDC.64 UR36, c[0x0][0x208] ;  /* 0x0000820000247ab9 */ /* 0x000fe20000000a00 */
[----:B------:R-:W-:-:S04]  /*0e30*/  ISETP.NE.U32.AND P0, PT, RZ, UR4, PT ;  /* 0x00000004ff007c0c */ /* 0x000fc8000bf05070 */
[----:B------:R-:W-:-:S13]  /*0e40*/  ISETP.NE.AND.EX P0, PT, RZ, UR5, PT, P0 ;  /* 0x00000005ff007c0c */ /* 0x000fda000bf05300 */
[----:B------:R-:W-:Y:S05]  /*0e50*/  @!P0 BRA `(.L_x_8) ;  /* 0x00000000001c8947 */ /* 0x000fea0003800000 */
[----:B------:R-:W0:Y:S02]  /*0e60*/  LDC.64 R4, c[0x0][0x598] ;  /* 0x00016600ff047b82 */ /* 0x000e240000000a00 */
[----:B0-----:R-:W2:Y:S02]  /*0e70*/  LDG.E.64 R4, desc[UR36][R4.64] ;  /* 0x0000002404047981 */ /* 0x001ea4000c1e1b00 */
[----:B--2---:R-:W-:-:S04]  /*0e80*/  ISETP.NE.U32.AND P0, PT, R4, RZ, PT ;  /* 0x000000ff0400720c */ /* 0x004fc80003f05070 */
[----:B------:R-:W-:-:S13]  /*0e90*/  ISETP.NE.AND.EX P0, PT, R5, RZ, PT, P0 ;  /* 0x000000ff0500720c */ /* 0x000fda0003f05300 */
[----:B------:R-:W-:Y:S05]  /*0ea0*/  @!P0 BRA `(.L_x_8) ;  /* 0x0000000000088947 */ /* 0x000fea0003800000 */
[----:B------:R0:W5:Y:S01]  /*0eb0*/  LD.E R136, desc[UR36][R4.64] ;  /* 0x0000002404887980 */ /* 0x000162000c101900 */
[----:B------:R-:W-:Y:S05]  /*0ec0*/  BRA `(.L_x_9) ;  /* 0x0000000000247947 */ /* 0x000fea0003800000 */
.L_x_8:
[----:B------:R-:W-:Y:S02]  /*0ed0*/  ULDC.64 UR4, c[0x0][0x588] ;  /* 0x0001620000047ab9 */ /* 0x000fe40000000a00 */
[----:B------:R-:W-:-:S04]  /*0ee0*/  ISETP.NE.U32.AND P0, PT, RZ, UR4, PT ;  /* 0x00000004ff007c0c */ /* 0x000fc8000bf05070 */
[----:B------:R-:W-:-:S13]  /*0ef0*/  ISETP.NE.AND.EX P0, PT, RZ, UR5, PT, P0 ;  /* 0x00000005ff007c0c */ /* 0x000fda000bf05300 */
[----:B------:R-:W-:Y:S05]  /*0f00*/  @!P0 BRA `(.L_x_10) ;  /* 0x00000000000c8947 */ /* 0x000fea0003800000 */
[----:B------:R-:W0:Y:S02]  /*0f10*/  LDC.64 R136, c[0x0][0x588] ;  /* 0x00016200ff887b82 */ /* 0x000e240000000a00 */
[----:B0-----:R1:W5:Y:S01]  /*0f20*/  LDG.E R136, desc[UR36][R136.64] ;  /* 0x0000002488887981 */ /* 0x001362000c1e1900 */
[----:B------:R-:W-:Y:S05]  /*0f30*/  BRA `(.L_x_9) ;  /* 0x0000000000087947 */ /* 0x000fea0003800000 */
.L_x_10:
[----:B------:R-:W-:Y:S02]  /*0f40*/  ULDC UR4, c[0x0][0x580] ;  /* 0x0001600000047ab9 */ /* 0x000fe40000000800 */
[----:B------:R-:W-:-:S07]  /*0f50*/  IMAD.U32 R136, RZ, RZ, UR4 ;  /* 0x00000004ff887e24 */ /* 0x000fce000f8e00ff */
.L_x_9:
[----:B------:R-:W-:Y:S02]  /*0f60*/  ULDC.64 UR4, c[0x0][0x5a0] ;  /* 0x0001680000047ab9 */ /* 0x000fe40000000a00 */
[----:B------:R-:W-:-:S04]  /*0f70*/  ISETP.NE.U32.AND P0, PT, RZ, UR4, PT ;  /* 0x00000004ff007c0c */ /* 0x000fc8000bf05070 */
[----:B------:R-:W-:-:S13]  /*0f80*/  ISETP.NE.AND.EX P0, PT, RZ, UR5, PT, P0 ;  /* 0x00000005ff007c0c */ /* 0x000fda000bf05300 */
[----:B------:R-:W-:Y:S05]  /*0f90*/  @!P0 BRA `(.L_x_11) ;  /* 0x00000000001c8947 */ /* 0x000fea0003800000 */
[----:B0-----:R-:W0:Y:S02]  /*0fa0*/  LDC.64 R4, c[0x0][0x5a0] ;  /* 0x00016800ff047b82 */ /* 0x001e240000000a00 */
[----:B0-----:R-:W2:Y:S02]  /*0fb0*/  LDG.E.64 R4, desc[UR36][R4.64] ;  /* 0x0000002404047981 */ /* 0x001ea4000c1e1b00 */
[----:B--2---:R-:W-:-:S04]  /*0fc0*/  ISETP.NE.U32.AND P0, PT, R4, RZ, PT ;  /* 0x000000ff0400720c */ /* 0x004fc80003f05070 */
[----:B------:R-:W-:-:S13]  /*0fd0*/  ISETP.NE.AND.EX P0, PT, R5, RZ, PT, P0 ;  /* 0x000000ff0500720c */ /* 0x000fda0003f05300 */
[----:B------:R-:W-:Y:S05]  /*0fe0*/  @!P0 BRA `(.L_x_11) ;  /* 0x0000000000088947 */ /* 0x000fea0003800000 */
[----:B-1----:R0:W5:Y:S01]  /*0ff0*/  LD.E R137, desc[UR36][R4.64] ;  /* 0x0000002404897980 */ /* 0x002162000c101900 */
[----:B------:R-:W-:Y:S05]  /*1000*/  BRA `(.L_x_12) ;  /* 0x0000000000247947 */ /* 0x000fea0003800000 */
.L_x_11:
[----:B------:R-:W-:Y:S02]  /*1010*/  ULDC.64 UR4, c[0x0][0x590] ;  /* 0x0001640000047ab9 */ /* 0x000fe40000000a00 */
[----:B------:R-:W-:-:S04]  /*1020*/  ISETP.NE.U32.AND P0, PT, RZ, UR4, PT ;  /* 0x00000004ff007c0c */ /* 0x000fc8000bf05070 */
[----:B------:R-:W-:-:S13]  /*1030*/  ISETP.NE.AND.EX P0, PT, RZ, UR5, PT, P0 ;  /* 0x00000005ff007c0c */ /* 0x000fda000bf05300 */
[----:B------:R-:W-:Y:S05]  /*1040*/  @!P0 BRA `(.L_x_13) ;  /* 0x00000000000c8947 */ /* 0x000fea0003800000 */
[----:B0-----:R-:W1:Y:S02]  /*1050*/  LDC.64 R4, c[0x0][0x590] ;  /* 0x00016400ff047b82 */ /* 0x001e640000000a00 */
[----:B-1----:R1:W5:Y:S01]  /*1060*/  LDG.E R137, desc[UR36][R4.64] ;  /* 0x0000002404897981 */ /* 0x002362000c1e1900 */
[----:B------:R-:W-:Y:S05]  /*1070*/  BRA `(.L_x_12) ;  /* 0x0000000000087947 */ /* 0x000fea0003800000 */
.L_x_13:
[----:B------:R-:W-:Y:S02]  /*1080*/  ULDC UR4, c[0x0][0x584] ;  /* 0x0001610000047ab9 */ /* 0x000fe40000000800 */
[----:B-1----:R-:W-:-:S07]  /*1090*/  IMAD.U32 R137, RZ, RZ, UR4 ;  /* 0x00000004ff897e24 */ /* 0x002fce000f8e00ff */
.L_x_12:
[----:B------:R-:W-:-:S13]  /*10a0*/  LOP3.LUT P0, RZ, R0, 0xff, RZ, 0xc0, !PT ;  /* 0x000000ff00ff7812 */ /* 0x000fda000780c0ff */
[----:B------:R-:W-:Y:S05]  /*10b0*/  @!P0 EXIT ;  /* 0x000000000000894d */ /* 0x000fea0003800000 */
[----:B------:R-:W-:Y:S01]  /*10c0*/  ULDC UR4, c[0x0][0x28c] ;  /* 0x0000a30000047ab9 */ /* 0x000fe20000000800 */
[----:B------:R-:W-:Y:S01]  /*10d0*/  LOP3.LUT R148, R19, 0x1, RZ, 0xfc, !PT ;  /* 0x0000000113947812 */ /* 0x000fe200078efcff */
[----:B------:R-:W-:Y:S01]  /*10e0*/  UIADD3 UR4, UR4, 0xf, URZ ;  /* 0x0000000f04047890 */ /* 0x000fe2000fffe03f */
[----:B------:R-:W-:Y:S01]  /*10f0*/  UMOV UR38, URZ ;  /* 0x0000003f00267c82 */ /* 0x000fe20008000000 */
[----:B------:R-:W-:Y:S02]  /*1100*/  UMOV UR39, URZ ;  /* 0x0000003f00277c82 */ /* 0x000fe40008000000 */
[----:B------:R-:W-:-:S04]  /*1110*/  USHF.R.S32.HI UR5, URZ, 0x1f, UR4 ;  /* 0x0000001f3f057899 */ /* 0x000fc80008011404 */
[----:B------:R-:W-:-:S04]  /*1120*/  ULEA.HI UR5, UR5, UR4, URZ, 0x4 ;  /* 0x0000000405057291 */ /* 0x000fc8000f8f203f */
[----:B------:R-:W-:-:S12]  /*1130*/  USHF.R.S32.HI UR40, URZ, 0x4, UR5 ;  /* 0x000000043f287899 */ /* 0x000fd80008011405 */
.L_x_253:
[----:B------:R-:W-:Y:S01]  /*1140*/  LOP3.LUT R0, R18, 0x80, RZ, 0xc0, !PT ;  /* 0x0000008012007812 */ /* 0x000fe200078ec0ff */
[----:B------:R-:W2:Y:S01]  /*1150*/  S2UR UR6, SR_CgaCtaId ;  /* 0x00000000000679c3 */ /* 0x000ea20000008800 */
[----:B------:R-:W-:Y:S02]  /*1160*/  UMOV UR41, 0x400 ;  /* 0x0000040000297882 */ /* 0x000fe40000000000 */
[----:B------:R-:W-:-:S06]  /*1170*/  SHF.R.U32.HI R0, RZ, 0x7, R0 ;  /* 0x00000007ff007819 */ /* 0x000fcc0000011600 */
[----:B---3--:R-:W3:Y:S01]  /*1180*/  SHFL.IDX PT, R0, R0, RZ, 0x1f ;  /* 0x00001fff00007589 */ /* 0x008ee200000e0000 */
[----:B--2---:R-:W-:Y:S01]  /*1190*/  ULEA UR41, UR6, UR41, 0x18 ;  /* 0x0000002906297291 */ /* 0x004fe2000f8ec03f */
[----:B---3--:R-:W-:-:S13]  /*11a0*/  R2UR UR4, R0 ;  /* 0x00000000000472ca */ /* 0x008fda00000e0000 */
[----:B------:R-:W-:-:S04]  /*11b0*/  ULEA.HI UR5, UR4, UR4, URZ, 0x1 ;  /* 0x0000000404057291 */ /* 0x000fc8000f8f083f */
[----:B------:R-:W-:-:S04]  /*11c0*/  ULOP3.LUT UR5, UR5, 0x1ffffe, URZ, 0xc0, !UPT ;  /* 0x001ffffe05057892 */ /* 0x000fc8000f8ec03f */
[----:B------:R-:W-:-:S03]  /*11d0*/  UIADD3 UR5, UR4, -UR5, URZ ;  /* 0x8000000504057290 */ /* 0x000fc6000fffe03f */
[----:B------:R-:W-:Y:S01]  /*11e0*/  ULDC UR4, c[0x0][0x28c] ;  /* 0x0000a30000047ab9 */ /* 0x000fe20000000800 */
[----:B------:R-:W-:Y:S01]  /*11f0*/  ULEA UR5, UR5, UR41, 0xb ;  /* 0x0000002905057291 */ /* 0x000fe2000f8e583f */
[----:B------:R-:W-:-:S03]  /*1200*/  ISETP.LT.AND P0, PT, RZ, UR4, PT ;  /* 0x00000004ff007c0c */ /* 0x000fc6000bf01270 */
[----:B------:R-:W-:-:S04]  /*1210*/  UIADD3 UR5, UR5, 0x200, URZ ;  /* 0x0000020005057890 */ /* 0x000fc8000fffe03f */
[----:B------:R-:W-:-:S04]  /*1220*/  USHF.R.U32.HI UR5, URZ, 0x4, UR5 ;  /* 0x000000043f057899 */ /* 0x000fc80008011605 */
[----:B------:R-:W-:Y:S02]  /*1230*/  ULOP3.LUT UR42, UR5, 0x3fff, URZ, 0xc0, !UPT ;  /* 0x00003fff052a7892 */ /* 0x000fe4000f8ec03f */
[----:B01--45:R-:W-:Y:S10]  /*1240*/  @P0 BRA `(.L_x_14) ;  /* 0x0000000000400947 */ /* 0x033ff40003800000 */
[----:B------:R-:W-:Y:S01]  /*1250*/  MOV R0, 0x0 ;  /* 0x0000000000007802 */ /* 0x000fe20000000f00 */
[----:B------:R-:W-:Y:S01]  /*1260*/  ULDC.64 UR4, c[0x4][0x68] ;  /* 0x01001a0000047ab9 */ /* 0x000fe20000000a00 */
[----:B------:R-:W-:Y:S01]  /*1270*/  ULDC.64 UR6, c[0x4][0x8] ;  /* 0x0100020000067ab9 */ /* 0x000fe20000000a00 */
[----:B01----:R-:W-:Y:S01]  /*1280*/  IMAD.U32 R4, RZ, RZ, UR4 ;  /* 0x00000004ff047e24 */ /* 0x003fe2000f8e00ff */
[----:B------:R0:W1:Y:S01]  /*1290*/  LDC.64 R14, c[0x4][R0] ;  /* 0x01000000000e7b82 */ /* 0x0000620000000a00 */
[----:B------:R-:W-:Y:S01]  /*12a0*/  IMAD.U32 R5, RZ, RZ, UR5 ;  /* 0x00000005ff057e24 */ /* 0x000fe2000f8e00ff */
[----:B------:R-:W-:Y:S01]  /*12b0*/  ULDC.64 UR4, c[0x4][0x70] ;  /* 0x01001c0000047ab9 */ /* 0x000fe20000000a00 */
[----:B------:R-:W-:Y:S02]  /*12c0*/  IMAD.U32 R10, RZ, RZ, UR6 ;  /* 0x00000006ff0a7e24 */ /* 0x000fe4000f8e00ff */
[----:B------:R-:W-:Y:S02]  /*12d0*/  IMAD.U32 R6, RZ, RZ, UR4 ;  /* 0x00000004ff067e24 */ /* 0x000fe4000f8e00ff */
[----:B------:R-:W-:-:S02]  /*12e0*/  IMAD.U32 R7, RZ, RZ, UR5 ;  /* 0x00000005ff077e24 */ /* 0x000fc4000f8e00ff */
[----:B------:R-:W-:Y:S02]  /*12f0*/  IMAD.U32 R11, RZ, RZ, UR7 ;  /* 0x00000007ff0b7e24 */ /* 0x000fe4000f8e00ff */
[----:B------:R-:W-:Y:S02]  /*1300*/  IMAD.MOV.U32 R8, RZ, RZ, 0x1e1 ;  /* 0x000001e1ff087424 */ /* 0x000fe400078e00ff */
[----:B------:R-:W-:Y:S02]  /*1310*/  IMAD.MOV.U32 R12, RZ, RZ, 0x1 ;  /* 0x00000001ff0c7424 */ /* 0x000fe400078e00ff */
[----:B0-----:R-:W-:-:S07]  /*1320*/  IMAD.MOV.U32 R13, RZ, RZ, RZ ;  /* 0x000000ffff0d7224 */ /* 0x001fce00078e00ff */
[----:B------:R-:W-:-:S07]  /*1330*/  LEPC R20, `(.L_x_14) ;  /* 0x000000001014794e */ /* 0x000fce0000000000 */
[----:B-1---5:R-:W-:Y:S05]  /*1340*/  CALL.ABS.NOINC R14 ;  /* 0x000000000e007343 */ /* 0x022fea0003c00000 */
.L_x_14:
[----:B------:R-:W-:-:S13]  /*1350*/  ISETP.NE.AND P0, PT, R148, 0x3, PT ;  /* 0x000000039400780c */ /* 0x000fda0003f05270 */
[----:B------:R-:W-:Y:S05]  /*1360*/  @!P0 BRA `(.L_x_15) ;  /* 0x0000000000048947 */ /* 0x000fea0003800000 */
[----:B------:R-:W-:Y:S01]  /*1370*/  BPT.TRAP 0x1 ;  /* 0x000000040000795c */ /* 0x000fe20000300000 */
.L_x_15:
[----:B------:R-:W-:Y:S02]  /*1380*/  IMAD.U32 R3, RZ, RZ, UR39 ;  /* 0x00000027ff037e24 */ /* 0x000fe4000f8e00ff */
[----:B------:R-:W-:-:S03]  /*1390*/  IMAD.U32 R0, RZ, RZ, UR38 ;  /* 0x00000026ff007e24 */ /* 0x000fc6000f8e00ff */
[----:B------:R-:W-:Y:S02]  /*13a0*/  LEA R3, R3, UR41, 0x3 ;  /* 0x0000002903037c11 */ /* 0x000fe4000f8e18ff */
[----:B------:R-:W-:-:S04]  /*13b0*/  SHF.L.U32 R0, R0, 0x1f, RZ ;  /* 0x0000001f00007819 */ /* 0x000fc800000006ff */
[----:B------:R2:W3:Y:S01]  /*13c0*/  SYNCS.PHASECHK.TRANS64.TRYWAIT P1, [R3+URZ], R0 ;  /* 0x00000000030075a7 */ /* 0x0004e2000802017f */
[----:B------:R-:W-:Y:S05]  /*13d0*/  @!P0 BRA `(.L_x_16) ;  /* 0x0000000000048947 */ /* 0x000fea0003800000 */
[----:B------:R-:W-:Y:S01]  /*13e0*/  BPT.TRAP 0x1 ;  /* 0x000000040000795c */ /* 0x000fe20000300000 */
.L_x_16:
[----:B---3--:R-:W-:Y:S05]  /*13f0*/  @P1 BRA `(.L_x_17) ;  /* 0x0000000000081947 */ /* 0x008fea0003800000 */
[----:B------:R-:W3:Y:S02]  /*1400*/  SYNCS.PHASECHK.TRANS64.TRYWAIT P1, [R3+URZ], R0 ;  /* 0x00000000030075a7 */ /* 0x000ee4000802017f */
[----:B---3--:R-:W-:Y:S05]  /*1410*/  @!P1 BRA `(.L_x_18) ;  /* 0x000000a400009947 */ /* 0x008fea0003800000 */
.L_x_17:
[----:B------:R-:W-:-:S04]  /*1420*/  UISETP.LT.AND UP0, UPT, UR40, 0x1, UPT ;  /* 0x000000012800788c */ /* 0x000fc8000bf01270 */
[----:B------:R-:W-:-:S06]  /*1430*/  USEL UR4, UR40, 0x1, UP0 ;  /* 0x0000000128047887 */ /* 0x000fcc0008000000 */
[----:B--23--:R-:W-:Y:S01]  /*1440*/  IMAD.U32 R0, RZ, RZ, UR4 ;  /* 0x00000004ff007e24 */ /* 0x00cfe2000f8e00ff */
[----:B------:R-:W-:Y:S05]  /*1450*/  WARPSYNC.ALL ;  /* 0x0000000000007948 */ /* 0x000fea0003800000 */
[----:B------:R-:W-:-:S04]  /*1460*/  IADD3 R0, -R0, UR40, RZ ;  /* 0x0000002800007c10 */ /* 0x000fc8000fffe1ff */
[----:B------:R-:W-:Y:S01]  /*1470*/  ISETP.GE.AND P1, PT, R0, 0x1, PT ;  /* 0x000000010000780c */ /* 0x000fe20003f26270 */
[----:B------:R-:W-:Y:S01]  /*1480*/  UIADD3 UR4, UR41, 0x26200, URZ ;  /* 0x0002620029047890 */ /* 0x000fe2000fffe03f */
[----:B------:R-:W-:Y:S01]  /*1490*/  WARPGROUP.ARRIVE ;  /* 0x00000000000079c5 */ /* 0x000fe20000000000 */
[----:B------:R-:W-:Y:S02]  /*14a0*/  ULOP3.LUT UR28, UR42, 0x10000, URZ, 0xfc, !UPT ;  /* 0x000100002a1c7892 */ /* 0x000fe4000f8efc3f */
[----:B------:R-:W-:Y:S02]  /*14b0*/  USHF.R.U32.HI UR4, URZ, 0x4, UR4 ;  /* 0x000000043f047899 */ /* 0x000fe40008011604 */
[----:B------:R-:W-:Y:S02]  /*14c0*/  ULEA UR24, UR39, UR28, 0x9 ;  /* 0x0000001c27187291 */ /* 0x000fe4000f8e483f */
[----:B------:R-:W-:Y:S01]  /*14d0*/  ULOP3.LUT UR4, UR4, 0x3fff, URZ, 0xc0, !UPT ;  /* 0x00003fff04047892 */ /* 0x000fe2000f8ec03f */
[----:B------:R-:W-:Y:S01]  /*14e0*/  UMOV UR5, 0xc0000010 ;  /* 0xc000001000057882 */ /* 0x000fe20000000000 */
[----:B------:R-:W-:-:S02]  /*14f0*/  UMOV UR7, 0xc0000010 ;  /* 0xc000001000077882 */ /* 0x000fc40000000000 */
[----:B------:R-:W-:Y:S01]  /*1500*/  ULOP3.LUT UR29, UR4, 0x10000, URZ, 0xfc, !UPT ;  /* 0x00010000041d7892 */ /* 0x000fe2000f8efc3f */
[----:B------:R-:W-:Y:S02]  /*1510*/  UMOV UR9, UR5 ;  /* 0x0000000500097c82 */ /* 0x000fe40008000000 */
[----:B------:R-:W-:Y:S01]  /*1520*/  UMOV UR4, UR24 ;  /* 0x0000001800047c82 */ /* 0x000fe20008000000 */
[----:B------:R-:W-:Y:S01]  /*1530*/  UIMAD UR6, UR39, 0xe0, UR29 ;  /* 0x000000e0270678a4 */ /* 0x000fe2000f8e021d */
[----:B------:R-:W-:Y:S01]  /*1540*/  UMOV UR8, UR4 ;  /* 0x0000000400087c82 */ /* 0x000fe20008000000 */
[----:B------:R-:W-:Y:S02]  /*1550*/  UMOV UR11, 0xc0000010 ;  /* 0xc0000010000b7882 */ /* 0x000fe40000000000 */
[----:B------:R-:W-:Y:S02]  /*1560*/  UIADD3 UR10, UR6, 0x20, URZ ;  /* 0x00000020060a7890 */ /* 0x000fe4000fffe03f */
[----:B------:R-:W-:Y:S01]  /*1570*/  UIADD3 UR14, UR6, 0x40, URZ ;  /* 0x00000040060e7890 */ /* 0x000fe2000fffe03f */
[----:B------:R-:W-:-:S02]  /*1580*/  UMOV UR12, UR4 ;  /* 0x00000004000c7c82 */ /* 0x000fc40008000000 */
[----:B------:R-:W-:Y:S01]  /*1590*/  HGMMA.64x16x16.F32 R128, gdesc[UR4], RZ, !UPT, gsb0 ;  /* 0x00200000048079f0 */ /* 0x000fe2000c0008ff */
[----:B------:R-:W-:Y:S01]  /*15a0*/  UMOV UR13, UR5 ;  /* 0x00000005000d7c82 */ /* 0x000fe20008000000 */
[----:B------:R-:W-:Y:S01]  /*15b0*/  UMOV UR15, 0xc0000010 ;  /* 0xc0000010000f7882 */ /* 0x000fe20000000000 */
[----:B------:R-:W-:Y:S01]  /*15c0*/  UIADD3 UR18, UR6, 0x60, URZ ;  /* 0x0000006006127890 */ /* 0x000fe2000fffe03f */
[----:B------:R-:W-:Y:S01]  /*15d0*/  UMOV UR16, UR4 ;  /* 0x0000000400107c82 */ /* 0x000fe20008000000 */
        /* <DEDUP_REMOVED lines=8> */
[----:B------:R-:W-:Y:S01]  /*1660*/  UMOV UR27, 0xc0000010 ;  /* 0xc0000010001b7882 */ /* 0x000fe20000000000 */
[----:B------:R-:W-:Y:S01]  /*1670*/  UIADD3 UR34, UR6, 0xc0, URZ ;  /* 0x000000c006227890 */ /* 0x000fe2000fffe03f */
[----:B------:R-:W-:Y:S01]  /*1680*/  UMOV UR32, UR4 ;  /* 0x0000000400207c82 */ /* 0x000fe20008000000 */
[----:B------:R-:W-:Y:S01]  /*1690*/  UMOV UR33, UR5 ;  /* 0x0000000500217c82 */ /* 0x000fe20008000000 */
[----:B------:R-:W-:Y:S01]  /*16a0*/  UMOV UR35, 0xc0000010 ;  /* 0xc000001000237882 */ /* 0x000fe20000000000 */
[----:B------:R-:W-:-:S02]  /*16b0*/  WARPGROUP.DEPBAR.LE gsb0, 0x0 ;  /* 0x00008000000079c5 */ /* 0x000fc40000010000 */
[----:B------:R-:W-:-:S06]  /*16c0*/  WARPGROUP.ARRIVE ;  /* 0x00000000000079c5 */ /* 0x000fcc0000000000 */
[----:B------:R-:W-:Y:S01]  /*16d0*/  HGMMA.64x16x16.F32 R112, gdesc[UR8], RZ, !UPT, gsb0 ;  /* 0x00200000087079f0 */ /* 0x000fe2000c0008ff */
[----:B------:R-:W-:-:S03]  /*16e0*/  UIADD3 UR8, UR24, 0x100, URZ ;  /* 0x0000010018087890 */ /* 0x000fc6000fffe03f */
[----:B------:R-:W-:Y:S01]  /*16f0*/  UMOV UR24, UR4 ;  /* 0x0000000400187c82 */ /* 0x000fe20008000000 */
[----:B------:R-:W-:Y:S02]  /*1700*/  WARPGROUP.DEPBAR.LE gsb0, 0x0 ;  /* 0x00008000000079c5 */ /* 0x000fe40000010000 */
[----:B------:R-:W-:-:S06]  /*1710*/  WARPGROUP.ARRIVE ;  /* 0x00000000000079c5 */ /* 0x000fcc0000000000 */
[----:B------:R-:W-:Y:S03]  /*1720*/  HGMMA.64x16x16.F32 R96, gdesc[UR12], RZ, !UPT, gsb0 ;  /* 0x002000000c6079f0 */ /* 0x000fe6000c0008ff */
        /* <DEDUP_REMOVED lines=11> */
[----:B------:R-:W-:Y:S01]  /*17e0*/  HGMMA.64x16x16.F32 R32, gdesc[UR32], RZ, !UPT, gsb0 ;  /* 0x00200000202079f0 */ /* 0x000fe2000c0008ff */
[----:B------:R-:W-:Y:S01]  /*17f0*/  UMOV UR32, UR8 ;  /* 0x0000000800207c82 */ /* 0x000fe20008000000 */
[----:B------:R-:W-:Y:S01]  /*1800*/  UMOV UR33, 0xc0000010 ;  /* 0xc000001000217882 */ /* 0x000fe20000000000 */
[----:B------:R-:W-:Y:S01]  /*1810*/  UMOV UR24, UR32 ;  /* 0x0000002000187c82 */ /* 0x000fe20008000000 */
        /* <DEDUP_REMOVED lines=11> */
[----:B------:R-:W-:-:S02]  /*18d0*/  WARPGROUP.DEPBAR.LE gsb0, 0x0 ;  /* 0x00008000000079c5 */ /* 0x000fc40000010000 */
        /* <DEDUP_REMOVED lines=21> */
[----:B------:R-:W-:Y:S05]  /*1a30*/  @!P1 BRA `(.L_x_19) ;  /* 0x0000000400ec9947 */ /* 0x000fea0003800000 */
[----:B------:R-:W-:Y:S01]  /*1a40*/  UIADD3 UR30, UR39, 0x1, URZ ;  /* 0x00000001271e7890 */ /* 0x000fe2000fffe03f */
[----:B------:R-:W-:Y:S01]  /*1a50*/  IMAD.MOV.U32 R3, RZ, RZ, R0 ;  /* 0x000000ffff037224 */ /* 0x000fe200078e0000 */
[----:B------:R-:W-:Y:S02]  /*1a60*/  UMOV UR31, UR39 ;  /* 0x00000027001f7c82 */ /* 0x000fe40008000000 */
[----:B------:R-:W-:-:S04]  /*1a70*/  UISETP.NE.AND UP0, UPT, UR30, 0x13, UPT ;  /* 0x000000131e00788c */ /* 0x000fc8000bf05270 */
[----:B------:R-:W-:Y:S02]  /*1a80*/  USEL UR4, URZ, 0x1, UP0 ;  /* 0x000000013f047887 */ /* 0x000fe40008000000 */
[----:B------:R-:W-:Y:S02]  /*1a90*/  USEL UR30, UR30, URZ, UP0 ;  /* 0x0000003f1e1e7287 */ /* 0x000fe40008000000 */
[----:B------:R-:W-:-:S06]  /*1aa0*/  ULOP3.LUT UR4, UR38, UR4, URZ, 0x3c, !UPT ;  /* 0x0000000426047292 */ /* 0x000fcc000f8e3c3f */
[----:B------:R-:W-:-:S07]  /*1ab0*/  IMAD.U32 R6, RZ, RZ, UR4 ;  /* 0x00000004ff067e24 */ /* 0x000fce000f8e00ff */
.L_x_26:
[----:B------:R-:W-:Y:S05]  /*1ac0*/  @!P0 BRA `(.L_x_20) ;  /* 0x0000000000048947 */ /* 0x000fea0003800000 */
[----:B------:R-:W-:Y:S01]  /*1ad0*/  BPT.TRAP 0x1 ;  /* 0x000000040000795c */ /* 0x000fe20000300000 */
.L_x_20:
[----:B------:R-:W-:Y:S01]  /*1ae0*/  ULEA UR4, UR30, UR41, 0x3 ;  /* 0x000000291e047291 */ /* 0x000fe2000f8e183f */
[----:B01----:R-:W-:-:S08]  /*1af0*/  SHF.L.U32 R4, R6, 0x1f, RZ ;  /* 0x0000001f06047819 */ /* 0x003fd000000006ff */
[----:B------:R0:W1:Y:S01]  /*1b00*/  SYNCS.PHASECHK.TRANS64.TRYWAIT P1, [UR4], R4 ;  /* 0x00000004ff0075a7 */ /* 0x0000620008020144 */
[----:B------:R-:W-:Y:S05]  /*1b10*/  @!P0 BRA `(.L_x_21) ;  /* 0x0000000000048947 */ /* 0x000fea0003800000 */
[----:B------:R-:W-:Y:S01]  /*1b20*/  BPT.TRAP 0x1 ;  /* 0x000000040000795c */ /* 0x000fe20000300000 */
.L_x_21:
[----:B-1----:R-:W-:Y:S05]  /*1b30*/  @P1 BRA `(.L_x_22) ;  /* 0x0000000000081947 */ /* 0x002fea0003800000 */
[----:B------:R-:W1:Y:S02]  /*1b40*/  SYNCS.PHASECHK.TRANS64.TRYWAIT P1, [UR4], R4 ;  /* 0x00000004ff0075a7 */ /* 0x000e640008020144 */
[----:B-1----:R-:W-:Y:S05]  /*1b50*/  @!P1 BRA `(.L_x_23) ;  /* 0x0000009c00449947 */ /* 0x002fea0003800000 */
.L_x_22:
[----:B------:R-:W-:Y:S01]  /*1b60*/  ULEA UR4, UR30, UR28, 0x9 ;  /* 0x0000001c1e047291 */ /* 0x000fe2000f8e483f */
[----:B------:R-:W-:Y:S01]  /*1b70*/  WARPGROUP.ARRIVE ;  /* 0x00000000000079c5 */ /* 0x000fe20000000000 */
[----:B------:R-:W-:Y:S01]  /*1b80*/  UIMAD UR6, UR30, 0xe0, UR29 ;  /* 0x000000e01e0678a4 */ /* 0x000fe2000f8e021d */
[----:B------:R-:W-:Y:S01]  /*1b90*/  UMOV UR5, 0xc0000010 ;  /* 0xc000001000057882 */ /* 0x000fe20000000000 */
[----:B------:R-:W-:Y:S02]  /*1ba0*/  UMOV UR7, 0xc0000010 ;  /* 0xc000001000077882 */ /* 0x000fe40000000000 */
[----:B------:R-:W-:Y:S01]  /*1bb0*/  UIADD3 UR10, UR6, 0x20, URZ ;  /* 0x00000020060a7890 */ /* 0x000fe2000fffe03f */
[----:B------:R-:W-:Y:S01]  /*1bc0*/  UMOV UR8, UR4 ;  /* 0x0000000400087c82 */ /* 0x000fe20008000000 */
[----:B------:R-:W-:Y:S01]  /*1bd0*/  UMOV UR9, UR5 ;  /* 0x0000000500097c82 */ /* 0x000fe20008000000 */
[----:B------:R-:W-:Y:S02]  /*1be0*/  UMOV UR11, 0xc0000010 ;  /* 0xc0000010000b7882 */ /* 0x000fe40000000000 */
[----:B------:R-:W-:Y:S01]  /*1bf0*/  HGMMA.64x16x16.F32 R128, gdesc[UR4], R128, gsb0 ;  /* 0x00200000048079f0 */ /* 0x000fe20008000880 */
        /* <DEDUP_REMOVED lines=22> */
[----:B------:R-:W-:Y:S01]  /*1d60*/  HGMMA.64x16x16.F32 R112, gdesc[UR8], R112, gsb0 ;  /* 0x00200000087079f0 */ /* 0x000fe20008000870 */
[----:B------:R-:W-:Y:S02]  /*1d70*/  UIADD3 UR8, UR4, 0x100, URZ ;  /* 0x0000010004087890 */ /* 0x000fe4000fffe03f */
[----:B------:R-:W-:Y:S02]  /*1d80*/  WARPGROUP.DEPBAR.LE gsb0, 0x0 ;  /* 0x00008000000079c5 */ /* 0x000fe40000010000 */
[----:B------:R-:W-:-:S06]  /*1d90*/  WARPGROUP.ARRIVE ;  /* 0x00000000000079c5 */ /* 0x000fcc0000000000 */
[----:B------:R-:W-:Y:S03]  /*1da0*/  HGMMA.64x16x16.F32 R96, gdesc[UR12], R96, gsb0 ;  /* 0x002000000c6079f0 */ /* 0x000fe60008000860 */
        /* <DEDUP_REMOVED lines=11> */
[----:B------:R-:W-:Y:S01]  /*1e60*/  HGMMA.64x16x16.F32 R32, gdesc[UR32], R32, gsb0 ;  /* 0x00200000202079f0 */ /* 0x000fe20008000820 */
        /* <DEDUP_REMOVED lines=36> */
[----:B------:R-:W-:Y:S05]  /*20b0*/  @!P0 BRA `(.L_x_24) ;  /* 0x0000000000048947 */ /* 0x000fea0003800000 */
[----:B------:R-:W-:Y:S01]  /*20c0*/  BPT.TRAP 0x1 ;  /* 0x000000040000795c */ /* 0x000fe20000300000 */
.L_x_24:
[----:B------:R-:W-:Y:S01]  /*20d0*/  ULEA UR4, UR31, UR41, 0x3 ;  /* 0x000000291f047291 */ /* 0x000fe2000f8e183f */
[----:B------:R-:W-:-:S03]  /*20e0*/  ISETP.GT.U32.AND P1, PT, R19, 0x1, PT ;  /* 0x000000011300780c */ /* 0x000fc60003f24070 */
[----:B------:R-:W-:-:S04]  /*20f0*/  UIADD3 UR4, UR4, 0x98, URZ ;  /* 0x0000009804047890 */ /* 0x000fc8000fffe03f */
[----:B------:R-:W-:-:S09]  /*2100*/  UPRMT UR4, URZ, 0x654, UR4 ;  /* 0x000006543f047896 */ /* 0x000fd20008000004 */
[----:B------:R-:W-:Y:S01]  /*2110*/  SYNCS.ARRIVE.TRANS64.RED.A1T0 RZ, [UR4], RZ ;  /* 0x000000ffffff79a7 */ /* 0x000fe20008100404 */
[----:B------:R-:W-:Y:S05]  /*2120*/  @P1 BRA `(.L_x_25) ;  /* 0x0000000000041947 */ /* 0x000fea0003800000 */
[----:B------:R-:W-:Y:S01]  /*2130*/  BPT.TRAP 0x1 ;  /* 0x000000040000795c */ /* 0x000fe20000300000 */
.L_x_25:
[----:B------:R-:W-:Y:S01]  /*2140*/  UIADD3 UR30, UR30, 0x1, URZ ;  /* 0x000000011e1e7890 */ /* 0x000fe2000fffe03f */
[C---:B------:R-:W-:Y:S01]  /*2150*/  ISETP.GT.AND P1, PT, R3.reuse, 0x1, PT ;  /* 0x000000010300780c */ /* 0x040fe20003f24270 */
[----:B------:R-:W-:Y:S01]  /*2160*/  UIADD3 UR31, UR31, 0x1, URZ ;  /* 0x000000011f1f7890 */ /* 0x000fe2000fffe03f */
[----:B------:R-:W-:Y:S01]  /*2170*/  VIADD R3, R3, 0xffffffff ;  /* 0xffffffff03037836 */ /* 0x000fe20000000000 */
[----:B------:R-:W-:Y:S02]  /*2180*/  UISETP.NE.AND UP0, UPT, UR30, 0x13, UPT ;  /* 0x000000131e00788c */ /* 0x000fe4000bf05270 */
[----:B------:R-:W-:Y:S02]  /*2190*/  UISETP.NE.AND UP1, UPT, UR31, 0x13, UPT ;  /* 0x000000131f00788c */ /* 0x000fe4000bf25270 */
[----:B------:R-:W-:Y:S02]  /*21a0*/  USEL UR4, URZ, 0x1, UP0 ;  /* 0x000000013f047887 */ /* 0x000fe40008000000 */
[----:B------:R-:W-:-:S02]  /*21b0*/  USEL UR30, UR30, URZ, UP0 ;  /* 0x0000003f1e1e7287 */ /* 0x000fc40008000000 */
[----:B------:R-:W-:Y:S02]  /*21c0*/  USEL UR31, UR31, URZ, UP1 ;  /* 0x0000003f1f1f7287 */ /* 0x000fe40008800000 */
[----:B------:R-:W-:Y:S01]  /*21d0*/  LOP3.LUT R6, R6, UR4, RZ, 0x3c, !PT ;  /* 0x0000000406067c12 */ /* 0x000fe2000f8e3cff */
[----:B------:R-:W-:Y:S09]  /*21e0*/  @P1 BRA `(.L_x_26) ;  /* 0xfffffff800341947 */ /* 0x000ff2000383ffff */
.L_x_19:
[----:B------:R-:W2:Y:S02]  /*21f0*/  LDC R3, c[0x0][0x28c] ;  /* 0x0000a300ff037b82 */ /* 0x000ea40000000800 */
[----:B--2---:R-:W-:-:S13]  /*2200*/  ISETP.GE.AND P1, PT, R3, 0x1, PT ;  /* 0x000000010300780c */ /* 0x004fda0003f26270 */
[----:B------:R-:W-:Y:S05]  /*2210*/  @!P1 BRA `(.L_x_27) ;  /* 0x00000000003c9947 */ /* 0x000fea0003800000 */
[----:B------:R-:W-:Y:S05]  /*2220*/  @!P0 BRA `(.L_x_28) ;  /* 0x0000000000048947 */ /* 0x000fea0003800000 */
[----:B------:R-:W-:Y:S01]  /*2230*/  BPT.TRAP 0x1 ;  /* 0x000000040000795c */ /* 0x000fe20000300000 */
.L_x_28:
[----:B------:R-:W-:Y:S01]  /*2240*/  VIADD R3, R0, UR39 ;  /* 0x0000002700037c36 */ /* 0x000fe20008000000 */
[----:B------:R-:W-:-:S03]  /*2250*/  ISETP.GT.U32.AND P0, PT, R19, 0x1, PT ;  /* 0x000000011300780c */ /* 0x000fc60003f04070 */
[----:B01----:R-:W-:-:S04]  /*2260*/  IMAD.WIDE.U32 R4, R3, -0x50d79435, RZ ;  /* 0xaf286bcb03047825 */ /* 0x003fc800078e00ff */
[----:B------:R-:W-:-:S05]  /*2270*/  IMAD.IADD R4, R3, 0x1, -R5 ;  /* 0x0000000103047824 */ /* 0x000fca00078e0a05 */
[----:B------:R-:W-:-:S04]  /*2280*/  LEA.HI R4, R4, R5, RZ, 0x1f ;  /* 0x0000000504047211 */ /* 0x000fc800078ff8ff */
[----:B------:R-:W-:-:S05]  /*2290*/  SHF.R.U32.HI R4, RZ, 0x4, R4 ;  /* 0x00000004ff047819 */ /* 0x000fca0000011604 */
[----:B------:R-:W-:-:S05]  /*22a0*/  IMAD R4, R4, -0x13, R3 ;  /* 0xffffffed04047824 */ /* 0x000fca00078e0203 */
[----:B------:R-:W-:-:S05]  /*22b0*/  LEA R4, R4, UR41, 0x3 ;  /* 0x0000002904047c11 */ /* 0x000fca000f8e18ff */
[----:B------:R-:W-:-:S05]  /*22c0*/  VIADD R4, R4, 0x98 ;  /* 0x0000009804047836 */ /* 0x000fca0000000000 */
[----:B------:R-:W-:-:S04]  /*22d0*/  PRMT R4, RZ, 0x654, R4 ;  /* 0x00000654ff047816 */ /* 0x000fc80000000004 */
[----:B------:R2:W-:Y:S01]  /*22e0*/  SYNCS.ARRIVE.TRANS64.RED.A1T0 RZ, [R4+URZ], RZ ;  /* 0x000000ff04ff79a7 */ /* 0x0005e2000810043f */
[----:B------:R-:W-:Y:S05]  /*22f0*/  @P0 BRA `(.L_x_27) ;  /* 0x0000000000040947 */ /* 0x000fea0003800000 */
[----:B------:R-:W-:Y:S01]  /*2300*/  BPT.TRAP 0x1 ;  /* 0x000000040000795c */ /* 0x000fe20000300000 */
.L_x_27:
[----:B------:R-:W3:Y:S01]  /*2310*/  LDC R7, c[0x0][0x288] ;  /* 0x0000a200ff077b82 */ /* 0x000ee20000000800 */
[----:B------:R-:W-:Y:S01]  /*2320*/  SHF.R.U32.HI R3, RZ, 0x2, R18 ;  /* 0x00000002ff037819 */ /* 0x000fe20000011612 */
[----:B------:R-:W-:Y:S01]  /*2330*/  IMAD R139, R139, 0x70, RZ ;  /* 0x000000708b8b7824 */ /* 0x000fe200078e02ff */
[----:B012---:R-:W-:Y:S01]  /*2340*/  LOP3.LUT R4, R18, 0x60, RZ, 0xc0, !PT ;  /* 0x0000006012047812 */ /* 0x007fe200078ec0ff */
[----:B------:R-:W-:Y:S01]  /*2350*/  UIADD3 UR39, UR40, UR39, URZ ;  /* 0x0000002728277290 */ /* 0x000fe2000fffe03f */
[----:B------:R-:W-:Y:S01]  /*2360*/  LOP3.LUT R0, R22, 0x1, RZ, 0xc0, !PT ;  /* 0x0000000116007812 */ /* 0x000fe200078ec0ff */
[----:B------:R-:W-:Y:S01]  /*2370*/  IMAD.SHL.U32 R14, R18, 0x2, RZ ;  /* 0x00000002120e7824 */ /* 0x000fe200078e00ff */
[----:B------:R-:W-:Y:S01]  /*2380*/  LOP3.LUT R3, R3, 0x7, RZ, 0xc0, !PT ;  /* 0x0000000703037812 */ /* 0x000fe200078ec0ff */
[----:B------:R-:W-:Y:S01]  /*2390*/  UISETP.GT.U32.AND UP0, UPT, UR39, 0x12, UPT ;  /* 0x000000122700788c */ /* 0x000fe2000bf04070 */
[----:B------:R-:W-:Y:S01]  /*23a0*/  SHF.R.U32.HI R6, RZ, 0x1, R4 ;  /* 0x00000001ff067819 */ /* 0x000fe20000011604 */
[----:B------:R-:W-:Y:S01]  /*23b0*/  IMAD.SHL.U32 R4, R0, 0x40, RZ ;  /* 0x0000004000047824 */ /* 0x000fe200078e00ff */
[----:B------:R-:W-:Y:S01]  /*23c0*/  UIMAD.WIDE.U32 UR4, UR39, -0x50d79435, URZ ;  /* 0xaf286bcb270478a5 */ /* 0x000fe2000f8e003f */
[----:B------:R-:W-:Y:S01]  /*23d0*/  SHF.R.S32.HI R21, RZ, 0x1f, R23 ;  /* 0x0000001fff157819 */ /* 0x000fe20000011417 */
[----:B------:R-:W-:Y:S01]  /*23e0*/  ULDC UR7, c[0x0][0x284] ;  /* 0x0000a10000077ab9 */ /* 0x000fe20000000800 */
[--C-:B------:R-:W-:Y:S01]  /*23f0*/  IADD3 R5, RZ, -R6, -R3.reuse ;  /* 0x80000006ff057210 */ /* 0x100fe20007ffe803 */
[----:B------:R-:W-:Y:S01]  /*2400*/  UISETP.LT.U32.AND UP0, UPT, UR40, 0x13, UP0 ;  /* 0x000000132800788c */ /* 0x000fe20008701070 */
[----:B------:R-:W-:Y:S01]  /*2410*/  LOP3.LUT R9, R4, 0x40, R3, 0xe2, !PT ;  /* 0x0000004004097812 */ /* 0x000fe200078ee203 */
[----:B------:R-:W-:Y:S01]  /*2420*/  UIADD3 UR4, UR39, -UR5, URZ ;  /* 0x8000000527047290 */ /* 0x000fe2000fffe03f */
[C---:B------:R-:W-:Y:S01]  /*2430*/  LOP3.LUT R14, R139.reuse, 0x6, R14, 0xf8, !PT ;  /* 0x000000068b0e7812 */ /* 0x040fe200078ef80e */
[----:B------:R-:W-:Y:S01]  /*2440*/  IMAD R3, R0, -0x40, R5 ;  /* 0xffffffc000037824 */ /* 0x000fe200078e0205 */
[----:B------:R-:W-:Y:S01]  /*2450*/  LOP3.LUT R0, R18, 0x3, RZ, 0xc0, !PT ;  /* 0x0000000312007812 */ /* 0x000fe200078ec0ff */
[----:B------:R-:W-:Y:S01]  /*2460*/  UISETP.GE.U32.AND UP1, UPT, UR40, 0x13, UPT ;  /* 0x000000132800788c */ /* 0x000fe2000bf26070 */
[----:B------:R-:W-:Y:S01]  /*2470*/  SHF.R.S32.HI R15, RZ, 0x1f, R14 ;  /* 0x0000001fff0f7819 */ /* 0x000fe2000001140e */
[----:B------:R-:W-:Y:S01]  /*2480*/  ULDC.64 UR8, c[0x0][0x5d0] ;  /* 0x0001740000087ab9 */ /* 0x000fe20000000a00 */
[----:B---3--:R-:W-:Y:S01]  /*2490*/  ISETP.GE.AND P0, PT, R139, R7, PT ;  /* 0x000000078b00720c */ /* 0x008fe20003f06270 */
[----:B------:R-:W-:Y:S01]  /*24a0*/  IMAD R8, R0, -0x2, R7 ;  /* 0xfffffffe00087824 */ /* 0x000fe200078e0207 */
[----:B------:R-:W-:Y:S01]  /*24b0*/  USEL UR6, URZ, 0x1, !UP0 ;  /* 0x000000013f067887 */ /* 0x000fe2000c000000 */
[C---:B------:R-:W-:Y:S01]  /*24c0*/  IMAD.SHL.U32 R0, R138.reuse, 0x100, RZ ;  /* 0x000001008a007824 */ /* 0x040fe200078e00ff */
[----:B------:R-:W-:Y:S01]  /*24d0*/  ULEA.HI UR4, UR4, UR5, URZ, 0x1f ;  /* 0x0000000504047291 */ /* 0x000fe2000f8ff83f */
[----:B------:R-:W-:Y:S01]  /*24e0*/  IMAD R4, R21, UR8, RZ ;  /* 0x0000000815047c24 */ /* 0x000fe2000f8e02ff */
[----:B------:R-:W-:Y:S01]  /*24f0*/  ULOP3.LUT UR38, UR38, UR6, URZ, 0x3c, !UPT ;  /* 0x0000000626267292 */ /* 0x000fe2000f8e3c3f */
[----:B------:R-:W-:Y:S01]  /*2500*/  IMAD.WIDE R10, R138, 0x100, RZ ;  /* 0x000001008a0a7825 */ /* 0x000fe200078e02ff */
[C---:B------:R-:W-:Y:S01]  /*2510*/  ISETP.GE.OR P0, PT, R0.reuse, UR7, P0 ;  /* 0x0000000700007c0c */ /* 0x040fe20008706670 */
[----:B------:R-:W-:Y:S01]  /*2520*/  USHF.R.U32.HI UR4, URZ, 0x4, UR4 ;  /* 0x000000043f047899 */ /* 0x000fe20008011604 */
[----:B------:R-:W-:Y:S01]  /*2530*/  IADD3 R3, -R0, UR7, R3 ;  /* 0x0000000700037c10 */ /* 0x000fe2000fffe103 */
[C---:B------:R-:W-:Y:S01]  /*2540*/  IMAD R7, R23.reuse, UR9, R4 ;  /* 0x0000000917077c24 */ /* 0x040fe2000f8e0204 */
[----:B------:R-:W-:Y:S01]  /*2550*/  LOP3.LUT R9, R10, R9, R6, 0xfe, !PT ;  /* 0x000000090a097212 */ /* 0x000fe200078efe06 */
[----:B------:R-:W-:Y:S01]  /*2560*/  IMAD.WIDE.U32 R4, R23, UR8, R14 ;  /* 0x0000000817047c25 */ /* 0x000fe2000f8e000e */
[----:B------:R-:W-:-:S02]  /*2570*/  @UP1 ULOP3.LUT UR38, UR38, 0x1, UR4, 0x78, !UPT ;  /* 0x0000000126261892 */ /* 0x000fc4000f8e7804 */
[----:B------:R-:W-:Y:S01]  /*2580*/  UIMAD UR39, UR4, -0x13, UR39 ;  /* 0xffffffed042778a4 */ /* 0x000fe2000f8e0227 */
[----:B------:R-:W-:Y:S02]  /*2590*/  IMAD.IADD R7, R5, 0x1, R7 ;  /* 0x0000000105077824 */ /* 0x000fe400078e0207 */
[----:B------:R-:W-:Y:S02]  /*25a0*/  IMAD.IADD R8, R8, 0x1, -R139 ;  /* 0x0000000108087824 */ /* 0x000fe400078e0a8b */
[----:B------:R-:W-:Y:S02]  /*25b0*/  IMAD.MOV.U32 R0, RZ, RZ, -0x1 ;  /* 0xffffffffff007424 */ /* 0x000fe400078e00ff */
[----:B------:R-:W-:Y:S01]  /*25c0*/  IMAD.MOV.U32 R6, RZ, RZ, R4 ;  /* 0x000000ffff067224 */ /* 0x000fe200078e0004 */
[----:B------:R-:W-:Y:S06]  /*25d0*/  @P0 BRA `(.L_x_29) ;  /* 0x0000006c00340947 */ /* 0x000fec0003800000 */
[----:B------:R-:W0:Y:S01]  /*25e0*/  LDC.64 R4, c[0x0][0x5c8] ;  /* 0x00017200ff047b82 */ /* 0x000e220000000a00 */
[----:B-----5:R-:W-:Y:S01]  /*25f0*/  FSETP.NEU.AND P2, PT, R137, RZ, PT ;  /* 0x000000ff8900720b */ /* 0x020fe20003f4d000 */
[----:B------:R-:W-:Y:S01]  /*2600*/  BSSY B0, `(.L_x_29) ;  /* 0x00006ca000007945 */ /* 0x000fe20003800000 */
[----:B------:R-:W-:-:S04]  /*2610*/  ISETP.GT.AND P0, PT, R8, RZ, PT ;  /* 0x000000ff0800720c */ /* 0x000fc80003f04270 */
[----:B------:R-:W-:Y:S01]  /*2620*/  ISETP.GT.AND P1, PT, R3, RZ, P0 ;  /* 0x000000ff0300720c */ /* 0x000fe20000724270 */
[-C--:B0-----:R-:W-:Y:S02]  /*2630*/  IMAD R12, R11, R4.reuse, RZ ;  /* 0x000000040b0c7224 */ /* 0x081fe400078e02ff */
[----:B------:R-:W-:-:S04]  /*2640*/  IMAD.WIDE.U32 R142, R9, R4, R6 ;  /* 0x00000004098e7225 */ /* 0x000fc800078e0006 */
[----:B------:R-:W-:-:S04]  /*2650*/  IMAD R7, R9, R5, R12 ;  /* 0x0000000509077224 */ /* 0x000fc800078e020c */
[----:B------:R-:W-:Y:S01]  /*2660*/  IMAD.IADD R151, R143, 0x1, R7 ;  /* 0x000000018f977824 */ /* 0x000fe200078e0207 */
[----:B------:R-:W-:Y:S06]  /*2670*/  @!P2 BRA `(.L_x_30) ;  /* 0x0000004c0040a947 */ /* 0x000fec0003800000 */
[----:B------:R-:W0:Y:S01]  /*2680*/  LDC.64 R138, c[0x0][0x5b8] ;  /* 0x00016e00ff8a7b82 */ /* 0x000e220000000a00 */
[----:B------:R-:W-:-:S07]  /*2690*/  ULDC.64 UR4, c[0x0][0x5c0] ;  /* 0x0001700000047ab9 */ /* 0x000fce0000000a00 */
[----:B------:R-:W1:Y:S08]  /*26a0*/  LDC.64 R140, c[0x0][0x5b0] ;  /* 0x00016c00ff8c7b82 */ /* 0x000e700000000a00 */
[----:B------:R-:W2:Y:S01]  /*26b0*/  LDC.64 R12, c[0x0][0x5a8] ;  /* 0x00016a00ff0c7b82 */ /* 0x000ea20000000a00 */
[-C--:B0-----:R-:W-:Y:S02]  /*26c0*/  IMAD R6, R21, R138.reuse, RZ ;  /* 0x0000008a15067224 */ /* 0x081fe400078e02ff */
[----:B------:R-:W-:-:S04]  /*26d0*/  IMAD.WIDE.U32 R144, R23, R138, R14 ;  /* 0x0000008a17907225 */ /* 0x000fc800078e000e */
[----:B------:R-:W-:Y:S02]  /*26e0*/  IMAD R139, R23, R139, R6 ;  /* 0x0000008b178b7224 */ /* 0x000fe400078e0206 */
[-C--:B-1----:R-:W-:Y:S02]  /*26f0*/  IMAD R10, R11, R140.reuse, RZ ;  /* 0x0000008c0b0a7224 */ /* 0x082fe400078e02ff */
[----:B------:R-:W-:Y:S02]  /*2700*/  IMAD.IADD R147, R145, 0x1, R139 ;  /* 0x0000000191937824 */ /* 0x000fe400078e028b */
[----:B------:R-:W-:Y:S02]  /*2710*/  IMAD.MOV.U32 R146, RZ, RZ, R144 ;  /* 0x000000ffff927224 */ /* 0x000fe400078e0090 */
[C---:B------:R-:W-:Y:S02]  /*2720*/  IMAD R149, R9.reuse, R141, R10 ;  /* 0x0000008d09957224 */ /* 0x040fe400078e020a */
[----:B------:R-:W-:-:S04]  /*2730*/  IMAD.WIDE.U32 R6, R9, R140, R146 ;  /* 0x0000008c09067225 */ /* 0x000fc800078e0092 */
[----:B------:R-:W-:Y:S01]  /*2740*/  IMAD.IADD R7, R7, 0x1, R149 ;  /* 0x0000000107077824 */ /* 0x000fe200078e0295 */
[----:B--2---:R-:W-:-:S04]  /*2750*/  LEA R10, P2, R6, R12, 0x1 ;  /* 0x0000000c060a7211 */ /* 0x004fc800078408ff */
[----:B------:R-:W-:-:S05]  /*2760*/  LEA.HI.X R11, R6, R13, R7, 0x1, P2 ;  /* 0x0000000d060b7211 */ /* 0x000fca00010f0c07 */
[----:B------:R0:W2:Y:S01]  /*2770*/  @P1 LDG.E.LTC128B.U16 R150, desc[UR36][R10.64] ;  /* 0x000000240a961981 */ /* 0x0000a2000c1e1520 */
[----:B------:R-:W-:Y:S01]  /*2780*/  ISETP.GT.AND P3, PT, R8, 0x1, PT ;  /* 0x000000010800780c */ /* 0x000fe20003f64270 */
[----:B------:R-:W-:Y:S01]  /*2790*/  IMAD.WIDE.U32 R20, R9, R140, R14 ;  /* 0x0000008c09147225 */ /* 0x000fe200078e000e */
[----:B------:R-:W-:Y:S01]  /*27a0*/  BSSY B1, `(.L_x_31) ;  /* 0x0000012000017945 */ /* 0x000fe20003800000 */
[----:B------:R-:W-:Y:S02]  /*27b0*/  SHF.L.U64.HI R143, R140, 0x3, R141 ;  /* 0x000000038c8f7819 */ /* 0x000fe4000001028d */
[----:B------:R-:W-:Y:S02]  /*27c0*/  IMAD.IADD R21, R149, 0x1, R21 ;  /* 0x0000000195157824 */ /* 0x000fe400078e0215 */
[----:B------:R-:W-:-:S04]  /*27d0*/  IMAD.WIDE.U32 R20, R23, R138, R20 ;  /* 0x0000008a17147225 */ /* 0x000fc800078e0014 */
[----:B0-----:R-:W-:Y:S01]  /*27e0*/  IMAD.IADD R11, R139, 0x1, R21 ;  /* 0x000000018b0b7824 */ /* 0x001fe200078e0215 */
[----:B------:R-:W-:-:S04]  /*27f0*/  LEA R10, P4, R20, R12, 0x1 ;  /* 0x0000000c140a7211 */ /* 0x000fc800078808ff */
[----:B------:R-:W-:Y:S01]  /*2800*/  LEA.HI.X R11, R20, R13, R11, 0x1, P4 ;  /* 0x0000000d140b7211 */ /* 0x000fe200020f0c0b */
[----:B--2---:R-:W-:-:S05]  /*2810*/  HADD2.F32 R6, -RZ, R150.H0_H0 ;  /* 0x20000096ff067230 */ /* 0x004fca0000004100 */
[----:B------:R-:W-:Y:S01]  /*2820*/  FMUL R7, R6, R137 ;  /* 0x0000008906077220 */ /* 0x000fe20000400000 */
[----:B------:R-:W-:-:S03]  /*2830*/  LEA R6, P2, R142, UR4, 0x1 ;  /* 0x000000048e067c11 */ /* 0x000fc6000f8408ff */
[----:B------:R-:W-:Y:S01]  /*2840*/  FFMA R128, R128, R136, R7 ;  /* 0x0000008880807223 */ /* 0x000fe20000000007 */
[----:B------:R-:W-:Y:S01]  /*2850*/  LEA.HI.X R7, R142, UR5, R151, 0x1, P2 ;  /* 0x000000058e077c11 */ /* 0x000fe200090f0c97 */
[----:B------:R-:W-:Y:S01]  /*2860*/  IMAD.SHL.U32 R142, R140, 0x8, RZ ;  /* 0x000000088c8e7824 */ /* 0x000fe200078e00ff */
[----:B------:R-:W-:Y:S02]  /*2870*/  ISETP.GT.AND P2, PT, R3, RZ, P3 ;  /* 0x000000ff0300720c */ /* 0x000fe40001f44270 */
[----:B------:R-:W-:-:S05]  /*2880*/  F2FP.F16.F32.PACK_AB R128, RZ, R128 ;  /* 0x00000080ff80723e */ /* 0x000fca00000000ff */
[----:B------:R0:W-:Y:S06]  /*2890*/  @P1 STG.E.U16 desc[UR36][R6.64], R128 ;  /* 0x0000008006001986 */ /* 0x0001ec000c101524 */
[----:B------:R-:W-:Y:S05]  /*28a0*/  @!P2 BRA `(.L_x_32) ;  /* 0x000000000004a947 */ /* 0x000fea0003800000 */
[----:B------:R1:W5:Y:S02]  /*28b0*/  LDG.E.LTC128B.U16 R150, desc[UR36][R10.64+0x2] ;  /* 0x000002240a967981 */ /* 0x000364000c1e1520 */
.L_x_32:
[----:B------:R-:W-:Y:S05]  /*28c0*/  BSYNC B1 ;  /* 0x0000000000017941 */ /* 0x000fea0003800000 */
.L_x_31:
[----:B-----5:R-:W-:Y:S01]  /*28d0*/  HADD2.F32 R20, -RZ, R150.H0_H0 ;  /* 0x20000096ff147230 */ /* 0x020fe20000004100 */
[----:B------:R-:W-:Y:S01]  /*28e0*/  ISETP.GT.AND P1, PT, R3, 0x8, P0 ;  /* 0x000000080300780c */ /* 0x000fe20000724270 */
[----:B------:R-:W-:-:S04]  /*28f0*/  IMAD.WIDE.U32 R156, R9, R140, R142 ;  /* 0x0000008c099c7225 */ /* 0x000fc800078e008e */
[----:B------:R-:W-:Y:S01]  /*2900*/  FMUL R20, R20, R137 ;  /* 0x0000008914147220 */ /* 0x000fe20000400000 */
[----:B------:R-:W-:Y:S01]  /*2910*/  IMAD.IADD R159, R149, 0x1, R157 ;  /* 0x00000001959f7824 */ /* 0x000fe200078e029d */
[----:B------:R-:W-:Y:S02]  /*2920*/  IADD3 R21, P4, R144, R156, RZ ;  /* 0x0000009c90157210 */ /* 0x000fe40007f9e0ff */
[----:B------:R-:W-:-:S03]  /*2930*/  FFMA R129, R129, R136, R20 ;  /* 0x0000008881817223 */ /* 0x000fc60000000014 */
[----:B0-----:R-:W-:Y:S01]  /*2940*/  IMAD.X R128, R159, 0x1, R147, P4 ;  /* 0x000000019f807824 */ /* 0x001fe200020e0693 */
[C---:B------:R-:W-:Y:S02]  /*2950*/  LEA R20, P4, R21.reuse, R12, 0x1 ;  /* 0x0000000c15147211 */ /* 0x040fe400078808ff */
[----:B------:R-:W-:Y:S02]  /*2960*/  F2FP.F16.F32.PACK_AB R129, RZ, R129 ;  /* 0x00000081ff81723e */ /* 0x000fe400000000ff */
[----:B------:R-:W-:Y:S02]  /*2970*/  LEA.HI.X R21, R21, R13, R128, 0x1, P4 ;  /* 0x0000000d15157211 */ /* 0x000fe400020f0c80 */
[----:B------:R-:W-:-:S05]  /*2980*/  PRMT R152, R129, 0x7610, R152 ;  /* 0x0000761081987816 */ /* 0x000fca0000000098 */
[----:B------:R0:W-:Y:S04]  /*2990*/  @P2 STG.E.U16 desc[UR36][R6.64+0x2], R152 ;  /* 0x0000029806002986 */ /* 0x0001e8000c101524 */
[----:B------:R2:W3:Y:S01]  /*29a0*/  @P1 LDG.E.LTC128B.U16 R150, desc[UR36][R20.64] ;  /* 0x0000002414961981 */ /* 0x0004e2000c1e1520 */
[C---:B------:R-:W-:Y:S01]  /*29b0*/  IMAD.SHL.U32 R151, R4.reuse, 0x10, RZ ;  /* 0x0000001004977824 */ /* 0x040fe200078e00ff */
[----:B------:R-:W-:Y:S01]  /*29c0*/  SHF.L.U64.HI R153, R4, 0x4, R5 ;  /* 0x0000000404997819 */ /* 0x000fe20000010205 */
[----:B------:R-:W-:Y:S01]  /*29d0*/  BSSY B1, `(.L_x_33) ;  /* 0x0000011000017945 */ /* 0x000fe20003800000 */
[----:B------:R-:W-:-:S05]  /*29e0*/  IADD3 R154, P2, R14, R156, RZ ;  /* 0x0000009c0e9a7210 */ /* 0x000fca0007f5e0ff */
[----:B------:R-:W-:Y:S01]  /*29f0*/  IMAD.X R155, R15, 0x1, R159, P2 ;  /* 0x000000010f9b7824 */ /* 0x000fe200010e069f */
[----:B------:R-:W-:Y:S01]  /*2a00*/  ISETP.GT.AND P2, PT, R3, 0x8, P3 ;  /* 0x000000080300780c */ /* 0x000fe20001f44270 */
[----:B------:R-:W-:-:S03]  /*2a10*/  IMAD.WIDE.U32 R154, R23, R138, R154 ;  /* 0x0000008a179a7225 */ /* 0x000fc600078e009a */
[----:B--2---:R-:W-:Y:S01]  /*2a20*/  LEA R20, P5, R154, R12, 0x1 ;  /* 0x0000000c9a147211 */ /* 0x004fe200078a08ff */
[----:B---3--:R-:W-:-:S05]  /*2a30*/  HADD2.F32 R128, -RZ, R150.H0_H0 ;  /* 0x20000096ff807230 */ /* 0x008fca0000004100 */
[----:B------:R-:W-:Y:S01]  /*2a40*/  FMUL R129, R128, R137 ;  /* 0x0000008980817220 */ /* 0x000fe20000400000 */
[----:B------:R-:W-:-:S03]  /*2a50*/  IADD3 R128, P4, R151, R6, RZ ;  /* 0x0000000697807210 */ /* 0x000fc60007f9e0ff */
[----:B------:R-:W-:Y:S01]  /*2a60*/  FFMA R129, R130, R136, R129 ;  /* 0x0000008882817223 */ /* 0x000fe20000000081 */
[----:B------:R-:W-:-:S04]  /*2a70*/  IMAD.IADD R130, R139, 0x1, R155 ;  /* 0x000000018b827824 */ /* 0x000fc800078e029b */
[----:B0-----:R-:W-:Y:S01]  /*2a80*/  F2FP.F16.F32.PACK_AB R152, RZ, R129 ;  /* 0x00000081ff98723e */ /* 0x001fe200000000ff */
[----:B------:R-:W-:Y:S01]  /*2a90*/  IMAD.X R129, R153, 0x1, R7, P4 ;  /* 0x0000000199817824 */ /* 0x000fe200020e0607 */
[----:B------:R-:W-:-:S04]  /*2aa0*/  LEA.HI.X R21, R154, R13, R130, 0x1, P5 ;  /* 0x0000000d9a157211 */ /* 0x000fc800028f0c82 */
[----:B------:R0:W-:Y:S01]  /*2ab0*/  @P1 STG.E.U16 desc[UR36][R128.64], R152 ;  /* 0x0000009880001986 */ /* 0x0001e2000c101524 */
[----:B------:R-:W-:Y:S05]  /*2ac0*/  @!P2 BRA `(.L_x_34) ;  /* 0x000000000004a947 */ /* 0x000fea0003800000 */
[----:B------:R2:W5:Y:S02]  /*2ad0*/  LDG.E.LTC128B.U16 R150, desc[UR36][R20.64+0x2] ;  /* 0x0000022414967981 */ /* 0x000564000c1e1520 */
.L_x_34:
[----:B------:R-:W-:Y:S05]  /*2ae0*/  BSYNC B1 ;  /* 0x0000000000017941 */ /* 0x000fea0003800000 */
.L_x_33:
[----:B-----5:R-:W-:Y:S01]  /*2af0*/  HADD2.F32 R130, -RZ, R150.H0_H0 ;  /* 0x20000096ff827230 */ /* 0x020fe20000004100 */
[----:B------:R-:W-:Y:S01]  /*2b00*/  ISETP.GT.AND P1, PT, R8, 0x8, PT ;  /* 0x000000080800780c */ /* 0x000fe20003f24270 */
[----:B------:R-:W-:Y:S01]  /*2b10*/  BSSY B1, `(.L_x_35) ;  /* 0x000000c000017945 */ /* 0x000fe20003800000 */
[----:B------:R-:W-:Y:S02]  /*2b20*/  IMAD R155, R141, 0x78, RZ ;  /* 0x000000788d9b7824 */ /* 0x000fe400078e02ff */
[----:B------:R-:W-:Y:S01]  /*2b30*/  FMUL R130, R130, R137 ;  /* 0x0000008982827220 */ /* 0x000fe20000400000 */
[----:B------:R-:W-:-:S03]  /*2b40*/  ISETP.GT.AND P4, PT, R3, RZ, P1 ;  /* 0x000000ff0300720c */ /* 0x000fc60000f84270 */
[----:B------:R-:W-:Y:S01]  /*2b50*/  FFMA R130, R131, R136, R130 ;  /* 0x0000008883827223 */ /* 0x000fe20000000082 */
[----:B------:R-:W-:-:S04]  /*2b60*/  IMAD.MOV.U32 R131, RZ, RZ, R159 ;  /* 0x000000ffff837224 */ /* 0x000fc800078e009f */
[----:B------:R-:W-:-:S04]  /*2b70*/  F2FP.F16.F32.PACK_AB R130, RZ, R130 ;  /* 0x00000082ff82723e */ /* 0x000fc800000000ff */
[----:B0-----:R-:W-:Y:S01]  /*2b80*/  PRMT R152, R130, 0x7610, R152 ;  /* 0x0000761082987816 */ /* 0x001fe20000000098 */
[----:B------:R-:W-:-:S04]  /*2b90*/  IMAD.MOV.U32 R130, RZ, RZ, R156 ;  /* 0x000000ffff827224 */ /* 0x000fc800078e009c */
[----:B------:R0:W-:Y:S01]  /*2ba0*/  @P2 STG.E.U16 desc[UR36][R128.64+0x2], R152 ;  /* 0x0000029880002986 */ /* 0x0001e2000c101524 */
[----:B------:R-:W-:Y:S05]  /*2bb0*/  @!P4 BRA `(.L_x_36) ;  /* 0x000000000004c947 */ /* 0x000fea0003800000 */
[----:B------:R3:W5:Y:S02]  /*2bc0*/  LDG.E.LTC128B.U16 R150, desc[UR36][R10.64+0x10] ;  /* 0x000010240a967981 */ /* 0x000764000c1e1520 */
.L_x_36:
[----:B------:R-:W-:Y:S05]  /*2bd0*/  BSYNC B1 ;  /* 0x0000000000017941 */ /* 0x000fea0003800000 */
.L_x_35:
[----:B0----5:R-:W-:Y:S01]  /*2be0*/  HADD2.F32 R152, -RZ, R150.H0_H0 ;  /* 0x20000096ff987230 */ /* 0x021fe20000004100 */
[----:B------:R-:W-:Y:S01]  /*2bf0*/  BSSY B1, `(.L_x_37) ;  /* 0x000000d000017945 */ /* 0x000fe20003800000 */
[----:B------:R-:W-:-:S04]  /*2c00*/  IMAD.WIDE.U32 R130, R140, 0x78, R130 ;  /* 0x000000788c827825 */ /* 0x000fc800078e0082 */
[----:B------:R-:W-:Y:S01]  /*2c10*/  FMUL R141, R152, R137 ;  /* 0x00000089988d7220 */ /* 0x000fe20000400000 */
[----:B------:R-:W-:Y:S01]  /*2c20*/  IMAD.IADD R157, R131, 0x1, R155 ;  /* 0x00000001839d7824 */ /* 0x000fe200078e029b */
[----:B------:R-:W-:Y:S02]  /*2c30*/  IADD3 R152, P2, P5, R144, R130, R142 ;  /* 0x0000008290987210 */ /* 0x000fe40007d5e08e */
[----:B------:R-:W-:Y:S02]  /*2c40*/  FFMA R141, R132, R136, R141 ;  /* 0x00000088848d7223 */ /* 0x000fe4000000008d */
[----:B------:R-:W-:Y:S02]  /*2c50*/  IADD3.X R154, R147, R157, R143, P2, P5 ;  /* 0x0000009d939a7210 */ /* 0x000fe400017ea48f */
[----:B------:R-:W-:Y:S02]  /*2c60*/  ISETP.GT.AND P2, PT, R8, 0x9, PT ;  /* 0x000000090800780c */ /* 0x000fe40003f44270 */
[----:B------:R-:W-:-:S02]  /*2c70*/  F2FP.F16.F32.PACK_AB R141, RZ, R141 ;  /* 0x0000008dff8d723e */ /* 0x000fc400000000ff */
[----:B------:R-:W-:-:S03]  /*2c80*/  ISETP.GT.AND P5, PT, R3, RZ, P2 ;  /* 0x000000ff0300720c */ /* 0x000fc600017a4270 */
[----:B------:R0:W-:Y:S10]  /*2c90*/  @P4 STG.E.U16 desc[UR36][R6.64+0x10], R141 ;  /* 0x0000108d06004986 */ /* 0x0001f4000c101524 */
[----:B------:R-:W-:Y:S05]  /*2ca0*/  @!P5 BRA `(.L_x_38) ;  /* 0x000000000004d947 */ /* 0x000fea0003800000 */
[----:B------:R4:W5:Y:S02]  /*2cb0*/  LDG.E.LTC128B.U16 R150, desc[UR36][R10.64+0x12] ;  /* 0x000012240a967981 */ /* 0x000964000c1e1520 */
.L_x_38:
[----:B------:R-:W-:Y:S05]  /*2cc0*/  BSYNC B1 ;  /* 0x0000000000017941 */ /* 0x000fea0003800000 */
.L_x_37:
[----:B-----5:R-:W-:Y:S01]  /*2cd0*/  HADD2.F32 R132, -RZ, R150.H0_H0 ;  /* 0x20000096ff847230 */ /* 0x020fe20000004100 */
[----:B------:R-:W-:Y:S01]  /*2ce0*/  ISETP.GT.AND P4, PT, R3, 0x8, P1 ;  /* 0x000000080300780c */ /* 0x000fe20000f84270 */
[----:B------:R-:W-:Y:S03]  /*2cf0*/  BSSY B1, `(.L_x_39) ;  /* 0x0000007000017945 */ /* 0x000fe60003800000 */
[----:B------:R-:W-:-:S04]  /*2d00*/  FMUL R132, R132, R137 ;  /* 0x0000008984847220 */ /* 0x000fc80000400000 */
[----:B------:R-:W-:-:S05]  /*2d10*/  FFMA R132, R133, R136, R132 ;  /* 0x0000008885847223 */ /* 0x000fca0000000084 */
[----:B------:R-:W-:-:S05]  /*2d20*/  F2FP.F16.F32.PACK_AB R132, RZ, R132 ;  /* 0x00000084ff84723e */ /* 0x000fca00000000ff */
[----:B------:R0:W-:Y:S01]  /*2d30*/  @P5 STG.E.U16 desc[UR36][R6.64+0x12], R132 ;  /* 0x0000128406005986 */ /* 0x0001e2000c101524 */
[----:B------:R-:W-:Y:S05]  /*2d40*/  @!P4 BRA `(.L_x_40) ;  /* 0x000000000004c947 */ /* 0x000fea0003800000 */
[----:B------:R0:W5:Y:S02]  /*2d50*/  LDG.E.LTC128B.U16 R150, desc[UR36][R20.64+0x10] ;  /* 0x0000102414967981 */ /* 0x000164000c1e1520 */
.L_x_40:
[----:B------:R-:W-:Y:S05]  /*2d60*/  BSYNC B1 ;  /* 0x0000000000017941 */ /* 0x000fea0003800000 */
.L_x_39:
[----:B0----5:R-:W-:Y:S01]  /*2d70*/  HADD2.F32 R132, -RZ, R150.H0_H0 ;  /* 0x20000096ff847230 */ /* 0x021fe20000004100 */
        /* <DEDUP_REMOVED lines=8> */
.L_x_42:
[----:B------:R-:W-:Y:S05]  /*2e00*/  BSYNC B1 ;  /* 0x0000000000017941 */ /* 0x000fea0003800000 */
.L_x_41:
[----:B-----5:R-:W-:Y:S01]  /*2e10*/  HADD2.F32 R132, -RZ, R150.H0_H0 ;  /* 0x20000096ff847230 */ /* 0x020fe20000004100 */
[----:B------:R-:W-:-:S04]  /*2e20*/  IADD3 R131, P4, R144, R130, RZ ;  /* 0x0000008290837210 */ /* 0x000fc80007f9e0ff */
[----:B------:R-:W-:Y:S01]  /*2e30*/  FMUL R132, R132, R137 ;  /* 0x0000008984847220 */ /* 0x000fe20000400000 */
[----:B------:R-:W-:Y:S01]  /*2e40*/  IMAD.X R146, R157, 0x1, R147, P4 ;  /* 0x000000019d927824 */ /* 0x000fe200020e0693 */
[----:B------:R-:W-:Y:S02]  /*2e50*/  LEA R130, P4, R131, R12, 0x1 ;  /* 0x0000000c83827211 */ /* 0x000fe400078808ff */
[----:B------:R-:W-:Y:S02]  /*2e60*/  FFMA R132, R135, R136, R132 ;  /* 0x0000008887847223 */ /* 0x000fe40000000084 */
[----:B------:R-:W-:-:S03]  /*2e70*/  LEA.HI.X R131, R131, R13, R146, 0x1, P4 ;  /* 0x0000000d83837211 */ /* 0x000fc600020f0c92 */
[----:B------:R-:W-:-:S04]  /*2e80*/  F2FP.F16.F32.PACK_AB R132, RZ, R132 ;  /* 0x00000084ff84723e */ /* 0x000fc800000000ff */
[----:B0-----:R-:W-:-:S05]  /*2e90*/  PRMT R133, R132, 0x7610, R133 ;  /* 0x0000761084857816 */ /* 0x001fca0000000085 */
[----:B------:R0:W-:Y:S01]  /*2ea0*/  @P5 STG.E.U16 desc[UR36][R128.64+0x12], R133 ;  /* 0x0000128580005986 */ /* 0x0001e2000c101524 */
[----:B------:R-:W-:-:S13]  /*2eb0*/  ISETP.GT.AND P5, PT, R3, 0x80, P0 ;  /* 0x000000800300780c */ /* 0x000fda00007a4270 */
[----:B------:R1:W2:Y:S01]  /*2ec0*/  @P5 LDG.E.LTC128B.U16 R150, desc[UR36][R130.64] ;  /* 0x0000002482965981 */ /* 0x0002a2000c1e1520 */
[----:B------:R-:W-:Y:S01]  /*2ed0*/  IMAD.WIDE.U32 R144, R140, 0x78, R142 ;  /* 0x000000788c907825 */ /* 0x000fe200078e008e */
[----:B------:R-:W-:Y:S03]  /*2ee0*/  BSSY B1, `(.L_x_43) ;  /* 0x0000016000017945 */ /* 0x000fe60003800000 */
[----:B------:R-:W-:Y:S02]  /*2ef0*/  IMAD.IADD R147, R155, 0x1, R145 ;  /* 0x000000019b937824 */ /* 0x000fe400078e0291 */
[----:B------:R-:W-:Y:S02]  /*2f00*/  IMAD.MOV.U32 R146, RZ, RZ, R144 ;  /* 0x000000ffff927224 */ /* 0x000fe400078e0090 */
[----:B------:R-:W-:Y:S02]  /*2f10*/  IMAD R5, R5, 0xf0, RZ ;  /* 0x000000f005057824 */ /* 0x000fe400078e02ff */
[----:B0-----:R-:W-:-:S03]  /*2f20*/  IMAD.WIDE.U32 R132, R9, R140, R146 ;  /* 0x0000008c09847225 */ /* 0x001fc600078e0092 */
[----:B------:R-:W-:-:S04]  /*2f30*/  IADD3 R134, P4, R14, R132, RZ ;  /* 0x000000840e867210 */ /* 0x000fc80007f9e0ff */
[----:B------:R-:W-:-:S03]  /*2f40*/  IADD3.X R135, R15, R149, R133, P4, !PT ;  /* 0x000000950f877210 */ /* 0x000fc600027fe485 */
[----:B------:R-:W-:-:S04]  /*2f50*/  IMAD.WIDE.U32 R134, R23, R138, R134 ;  /* 0x0000008a17867225 */ /* 0x000fc800078e0086 */
[----:B-1----:R-:W-:Y:S01]  /*2f60*/  IMAD.IADD R131, R139, 0x1, R135 ;  /* 0x000000018b837824 */ /* 0x002fe200078e0287 */
[----:B------:R-:W-:-:S04]  /*2f70*/  LEA R130, P4, R134, R12, 0x1 ;  /* 0x0000000c86827211 */ /* 0x000fc800078808ff */
[----:B------:R-:W-:Y:S02]  /*2f80*/  LEA.HI.X R131, R134, R13, R131, 0x1, P4 ;  /* 0x0000000d86837211 */ /* 0x000fe400020f0c83 */
[----:B------:R-:W-:Y:S01]  /*2f90*/  ISETP.GT.AND P4, PT, R3, 0x80, P3 ;  /* 0x000000800300780c */ /* 0x000fe20001f84270 */
[----:B--2---:R-:W-:-:S05]  /*2fa0*/  HADD2.F32 R132, -RZ, R150.H0_H0 ;  /* 0x20000096ff847230 */ /* 0x004fca0000004100 */
[----:B------:R-:W-:-:S04]  /*2fb0*/  FMUL R133, R132, R137 ;  /* 0x0000008984857220 */ /* 0x000fc80000400000 */
[----:B------:R-:W-:Y:S01]  /*2fc0*/  FFMA R120, R120, R136, R133 ;  /* 0x0000008878787223 */ /* 0x000fe20000000085 */
[----:B------:R-:W-:-:S04]  /*2fd0*/  IMAD.WIDE.U32 R132, R4, 0xf0, R128 ;  /* 0x000000f004847825 */ /* 0x000fc800078e0080 */
[----:B------:R-:W-:Y:S01]  /*2fe0*/  F2FP.F16.F32.PACK_AB R120, RZ, R120 ;  /* 0x00000078ff78723e */ /* 0x000fe200000000ff */
[----:B------:R-:W-:Y:S02]  /*2ff0*/  IMAD.IADD R135, R133, 0x1, R5 ;  /* 0x0000000185877824 */ /* 0x000fe400078e0205 */
[----:B------:R-:W-:-:S05]  /*3000*/  @P5 IMAD.MOV.U32 R134, RZ, RZ, R132 ;  /* 0x000000ffff865224 */ /* 0x000fca00078e0084 */
[----:B------:R0:W-:Y:S01]  /*3010*/  @P5 STG.E.U16 desc[UR36][R134.64], R120 ;  /* 0x0000007886005986 */ /* 0x0001e2000c101524 */
[----:B------:R-:W-:Y:S05]  /*3020*/  @!P4 BRA `(.L_x_44) ;  /* 0x000000000004c947 */ /* 0x000fea0003800000 */
[----:B------:R1:W5:Y:S02]  /*3030*/  LDG.E.LTC128B.U16 R150, desc[UR36][R130.64+0x2] ;  /* 0x0000022482967981 */ /* 0x000364000c1e1520 */
.L_x_44:
[----:B------:R-:W-:Y:S05]  /*3040*/  BSYNC B1 ;  /* 0x0000000000017941 */ /* 0x000fea0003800000 */
.L_x_43:
[----:B0----5:R-:W-:Y:S01]  /*3050*/  HADD2.F32 R120, -RZ, R150.H0_H0 ;  /* 0x20000096ff787230 */ /* 0x021fe20000004100 */
[----:B------:R-:W-:Y:S01]  /*3060*/  IADD3 R144, P5, R142, R144, RZ ;  /* 0x000000908e907210 */ /* 0x000fe20007fbe0ff */
[----:B------:R-:W-:Y:S01]  /*3070*/  BSSY B1, `(.L_x_45) ;  /* 0x0000010000017945 */ /* 0x000fe20003800000 */
[----:B------:R-:W-:Y:S02]  /*3080*/  ISETP.GT.AND P0, PT, R3, 0x88, P0 ;  /* 0x000000880300780c */ /* 0x000fe40000704270 */
[----:B------:R-:W-:Y:S01]  /*3090*/  FMUL R120, R120, R137 ;  /* 0x0000008978787220 */ /* 0x000fe20000400000 */
[----:B------:R-:W-:-:S03]  /*30a0*/  IMAD.X R145, R147, 0x1, R143, P5 ;  /* 0x0000000193917824 */ /* 0x000fc600028e068f */
[----:B------:R-:W-:Y:S01]  /*30b0*/  FFMA R120, R121, R136, R120 ;  /* 0x0000008879787223 */ /* 0x000fe20000000078 */
[----:B------:R-:W-:-:S04]  /*30c0*/  IMAD.WIDE.U32 R140, R9, R140, R144 ;  /* 0x0000008c098c7225 */ /* 0x000fc800078e0090 */
[----:B------:R-:W-:Y:S01]  /*30d0*/  F2FP.F16.F32.PACK_AB R120, RZ, R120 ;  /* 0x00000078ff78723e */ /* 0x000fe200000000ff */
[----:B------:R-:W-:Y:S01]  /*30e0*/  @P4 IMAD.MOV.U32 R144, RZ, RZ, R132 ;  /* 0x000000ffff904224 */ /* 0x000fe200078e0084 */
[----:B------:R-:W-:Y:S01]  /*30f0*/  IADD3 R142, P5, R14, R140, RZ ;  /* 0x0000008c0e8e7210 */ /* 0x000fe20007fbe0ff */
[----:B------:R-:W-:Y:S01]  /*3100*/  @P4 IMAD.MOV.U32 R145, RZ, RZ, R135 ;  /* 0x000000ffff914224 */ /* 0x000fe200078e0087 */
[----:B------:R-:W-:-:S05]  /*3110*/  PRMT R9, R120, 0x7610, R9 ;  /* 0x0000761078097816 */ /* 0x000fca0000000009 */
[----:B------:R0:W-:Y:S01]  /*3120*/  @P4 STG.E.U16 desc[UR36][R144.64+0x2], R9 ;  /* 0x0000020990004986 */ /* 0x0001e2000c101524 */
[----:B------:R-:W-:-:S04]  /*3130*/  LEA R120, P4, R152, R12, 0x1 ;  /* 0x0000000c98787211 */ /* 0x000fc800078808ff */
[----:B------:R-:W-:Y:S01]  /*3140*/  LEA.HI.X R121, R152, R13, R154, 0x1, P4 ;  /* 0x0000000d98797211 */ /* 0x000fe200020f0c9a */
[----:B------:R-:W-:Y:S08]  /*3150*/  @!P0 BRA `(.L_x_46) ;  /* 0x0000000000048947 */ /* 0x000ff00003800000 */
[----:B------:R2:W5:Y:S02]  /*3160*/  LDG.E.LTC128B.U16 R150, desc[UR36][R120.64] ;  /* 0x0000002478967981 */ /* 0x000564000c1e1520 */
.L_x_46:
[----:B------:R-:W-:Y:S05]  /*3170*/  BSYNC B1 ;  /* 0x0000000000017941 */ /* 0x000fea0003800000 */
.L_x_45:
[----:B-----5:R-:W-:Y:S01]  /*3180*/  HADD2.F32 R14, -RZ, R150.H0_H0 ;  /* 0x20000096ff0e7230 */ /* 0x020fe20000004100 */
[----:B------:R-:W-:Y:S01]  /*3190*/  IADD3.X R143, R15, R149, R141, P5, !PT ;  /* 0x000000950f8f7210 */ /* 0x000fe20002ffe48d */
[----:B------:R-:W-:Y:S01]  /*31a0*/  BSSY B1, `(.L_x_47) ;  /* 0x000000e000017945 */ /* 0x000fe20003800000 */
[----:B------:R-:W-:Y:S02]  /*31b0*/  ISETP.GT.AND P3, PT, R3, 0x88, P3 ;  /* 0x000000880300780c */ /* 0x000fe40001f64270 */
[----:B0-----:R-:W-:Y:S01]  /*31c0*/  FMUL R9, R14, R137 ;  /* 0x000000890e097220 */ /* 0x001fe20000400000 */
[----:B------:R-:W-:Y:S01]  /*31d0*/  IADD3 R14, P4, R151, R132, RZ ;  /* 0x00000084970e7210 */ /* 0x000fe20007f9e0ff */
[----:B--2---:R-:W-:-:S04]  /*31e0*/  IMAD.WIDE.U32 R120, R23, R138, R142 ;  /* 0x0000008a17787225 */ /* 0x004fc800078e008e */
[----:B------:R-:W-:Y:S01]  /*31f0*/  FFMA R9, R122, R136, R9 ;  /* 0x000000887a097223 */ /* 0x000fe20000000009 */
[----:B------:R-:W-:Y:S01]  /*3200*/  IMAD.X R15, R135, 0x1, R153, P4 ;  /* 0x00000001870f7824 */ /* 0x000fe200020e0699 */
[----:B------:R-:W-:Y:S01]  /*3210*/  LEA R12, P5, R120, R12, 0x1 ;  /* 0x0000000c780c7211 */ /* 0x000fe200078a08ff */
[----:B------:R-:W-:Y:S02]  /*3220*/  IMAD.IADD R139, R139, 0x1, R121 ;  /* 0x000000018b8b7824 */ /* 0x000fe400078e0279 */
[----:B------:R-:W-:-:S03]  /*3230*/  F2FP.F16.F32.PACK_AB R9, RZ, R9 ;  /* 0x00000009ff09723e */ /* 0x000fc600000000ff */
[----:B------:R-:W-:Y:S02]  /*3240*/  LEA.HI.X R13, R120, R13, R139, 0x1, P5 ;  /* 0x0000000d780d7211 */ /* 0x000fe400028f0c8b */
[----:B------:R0:W-:Y:S01]  /*3250*/  @P0 STG.E.U16 desc[UR36][R14.64], R9 ;  /* 0x000000090e000986 */ /* 0x0001e2000c101524 */
[----:B------:R-:W-:Y:S05]  /*3260*/  @!P3 BRA `(.L_x_48) ;  /* 0x000000000004b947 */ /* 0x000fea0003800000 */
[----:B------:R2:W5:Y:S02]  /*3270*/  LDG.E.LTC128B.U16 R150, desc[UR36][R12.64+0x2] ;  /* 0x000002240c967981 */ /* 0x000564000c1e1520 */
.L_x_48:
[----:B------:R-:W-:Y:S05]  /*3280*/  BSYNC B1 ;  /* 0x0000000000017941 */ /* 0x000fea0003800000 */
.L_x_47:
        /* <DEDUP_REMOVED lines=9> */
.L_x_50:
[----:B------:R-:W-:Y:S05]  /*3320*/  BSYNC B1 ;  /* 0x0000000000017941 */ /* 0x000fea0003800000 */
.L_x_49:
[----:B0----5:R-:W-:Y:S01]  /*3330*/  HADD2.F32 R120, -RZ, R150.H0_H0 ;  /* 0x20000096ff787230 */ /* 0x021fe20000004100 */
[----:B------:R-:W-:Y:S01]  /*3340*/  ISETP.GT.AND P3, PT, R3, 0x80, P2 ;  /* 0x000000800300780c */ /* 0x000fe20001764270 */
[----:B------:R-:W-:Y:S01]  /*3350*/  @P0 IMAD.MOV.U32 R121, RZ, RZ, R135 ;  /* 0x000000ffff790224 */ /* 0x000fe200078e0087 */
[----:B------:R-:W-:Y:S02]  /*3360*/  BSSY B1, `(.L_x_51) ;  /* 0x0000008000017945 */ /* 0x000fe40003800000 */
[----:B------:R-:W-:Y:S01]  /*3370*/  FMUL R9, R120, R137 ;  /* 0x0000008978097220 */ /* 0x000fe20000400000 */
[----:B------:R-:W-:-:S03]  /*3380*/  @P0 IMAD.MOV.U32 R120, RZ, RZ, R132 ;  /* 0x000000ffff780224 */ /* 0x000fc600078e0084 */
[----:B------:R-:W-:-:S05]  /*3390*/  FFMA R9, R124, R136, R9 ;  /* 0x000000887c097223 */ /* 0x000fca0000000009 */
[----:B------:R-:W-:-:S05]  /*33a0*/  F2FP.F16.F32.PACK_AB R9, RZ, R9 ;  /* 0x00000009ff09723e */ /* 0x000fca00000000ff */
[----:B------:R0:W-:Y:S01]  /*33b0*/  @P0 STG.E.U16 desc[UR36][R120.64+0x10], R9 ;  /* 0x0000100978000986 */ /* 0x0001e2000c101524 */
[----:B------:R-:W-:Y:S05]  /*33c0*/  @!P3 BRA `(.L_x_52) ;  /* 0x000000000004b947 */ /* 0x000fea0003800000 */
[----:B------:R0:W5:Y:S02]  /*33d0*/  LDG.E.LTC128B.U16 R150, desc[UR36][R130.64+0x12] ;  /* 0x0000122482967981 */ /* 0x000164000c1e1520 */
.L_x_52:
[----:B------:R-:W-:Y:S05]  /*33e0*/  BSYNC B1 ;  /* 0x0000000000017941 */ /* 0x000fea0003800000 */
.L_x_51:
[----:B0----5:R-:W-:Y:S01]  /*33f0*/  HADD2.F32 R120, -RZ, R150.H0_H0 ;  /* 0x20000096ff787230 */ /* 0x021fe20000004100 */
[----:B------:R-:W-:Y:S01]  /*3400*/  ISETP.GT.AND P1, PT, R3, 0x88, P1 ;  /* 0x000000880300780c */ /* 0x000fe20000f24270 */
[----:B------:R-:W-:Y:S01]  /*3410*/  @P3 IMAD.MOV.U32 R133, RZ, RZ, R135 ;  /* 0x000000ffff853224 */ /* 0x000fe200078e0087 */
[----:B------:R-:W-:Y:S02]  /*3420*/  BSSY B1, `(.L_x_53) ;  /* 0x0000007000017945 */ /* 0x000fe40003800000 */
[----:B------:R-:W-:-:S04]  /*3430*/  FMUL R120, R120, R137 ;  /* 0x0000008978787220 */ /* 0x000fc80000400000 */
[----:B------:R-:W-:-:S05]  /*3440*/  FFMA R120, R125, R136, R120 ;  /* 0x000000887d787223 */ /* 0x000fca0000000078 */
[----:B------:R-:W-:-:S05]  /*3450*/  F2FP.F16.F32.PACK_AB R120, RZ, R120 ;  /* 0x00000078ff78723e */ /* 0x000fca00000000ff */
[----:B------:R0:W-:Y:S01]  /*3460*/  @P3 STG.E.U16 desc[UR36][R132.64+0x12], R120 ;  /* 0x0000127884003986 */ /* 0x0001e2000c101524 */
[----:B------:R-:W-:Y:S05]  /*3470*/  @!P1 BRA `(.L_x_54) ;  /* 0x0000000000049947 */ /* 0x000fea0003800000 */
[----:B------:R0:W5:Y:S02]  /*3480*/  LDG.E.LTC128B.U16 R150, desc[UR36][R12.64+0x10] ;  /* 0x000010240c967981 */ /* 0x000164000c1e1520 */
.L_x_54:
[----:B------:R-:W-:Y:S05]  /*3490*/  BSYNC B1 ;  /* 0x0000000000017941 */ /* 0x000fea0003800000 */
.L_x_53:
        /* <DEDUP_REMOVED lines=9> */
.L_x_56:
[----:B------:R-:W-:Y:S05]  /*3530*/  BSYNC B1 ;  /* 0x0000000000017941 */ /* 0x000fea0003800000 */
.L_x_55:
[----:B-----5:R-:W-:Y:S01]  /*3540*/  HADD2.F32 R120, -RZ, R150.H0_H0 ;  /* 0x20000096ff787230 */ /* 0x020fe20000004100 */
[----:B------:R-:W-:Y:S01]  /*3550*/  ISETP.GT.AND P3, PT, R8, 0x10, PT ;  /* 0x000000100800780c */ /* 0x000fe20003f64270 */
[----:B------:R-:W-:Y:S03]  /*3560*/  BSSY B1, `(.L_x_57) ;  /* 0x0000008000017945 */ /* 0x000fe60003800000 */
[----:B------:R-:W-:Y:S01]  /*3570*/  FMUL R120, R120, R137 ;  /* 0x0000008978787220 */ /* 0x000fe20000400000 */
[----:B------:R-:W-:-:S03]  /*3580*/  ISETP.GT.AND P0, PT, R3, RZ, P3 ;  /* 0x000000ff0300720c */ /* 0x000fc60001f04270 */
[----:B------:R-:W-:-:S05]  /*3590*/  FFMA R120, R127, R136, R120 ;  /* 0x000000887f787223 */ /* 0x000fca0000000078 */
[----:B------:R-:W-:-:S05]  /*35a0*/  F2FP.F16.F32.PACK_AB R120, RZ, R120 ;  /* 0x00000078ff78723e */ /* 0x000fca00000000ff */
[----:B------:R0:W-:Y:S01]  /*35b0*/  @P2 STG.E.U16 desc[UR36][R14.64+0x12], R120 ;  /* 0x000012780e002986 */ /* 0x0001e2000c101524 */
[----:B------:R-:W-:Y:S05]  /*35c0*/  @!P0 BRA `(.L_x_58) ;  /* 0x0000000000048947 */ /* 0x000fea0003800000 */
[----:B------:R0:W5:Y:S02]  /*35d0*/  LDG.E.LTC128B.U16 R150, desc[UR36][R10.64+0x20] ;  /* 0x000020240a967981 */ /* 0x000164000c1e1520 */
.L_x_58:
[----:B------:R-:W-:Y:S05]  /*35e0*/  BSYNC B1 ;  /* 0x0000000000017941 */ /* 0x000fea0003800000 */
.L_x_57:
[----:B0----5:R-:W-:Y:S01]  /*35f0*/  HADD2.F32 R14, -RZ, R150.H0_H0 ;  /* 0x20000096ff0e7230 */ /* 0x021fe20000004100 */
        /* <DEDUP_REMOVED lines=9> */
.L_x_60:
[----:B------:R-:W-:Y:S05]  /*3690*/  BSYNC B1 ;  /* 0x0000000000017941 */ /* 0x000fea0003800000 */
.L_x_59:
        /* <DEDUP_REMOVED lines=9> */
.L_x_62:
[----:B------:R-:W-:Y:S05]  /*3730*/  BSYNC B1 ;  /* 0x0000000000017941 */ /* 0x000fea0003800000 */
.L_x_61:
        /* <DEDUP_REMOVED lines=9> */
.L_x_64:
[----:B------:R-:W-:Y:S05]  /*37d0*/  BSYNC B1 ;  /* 0x0000000000017941 */ /* 0x000fea0003800000 */
.L_x_63:
        /* <DEDUP_REMOVED lines=10> */
.L_x_66:
[----:B------:R-:W-:Y:S05]  /*3880*/  BSYNC B1 ;  /* 0x0000000000017941 */ /* 0x000fea0003800000 */
.L_x_65:
        /* <DEDUP_REMOVED lines=10> */
.L_x_68:
[----:B------:R-:W-:Y:S05]  /*3930*/  BSYNC B1 ;  /* 0x0000000000017941 */ /* 0x000fea0003800000 */
.L_x_67:
        /* <DEDUP_REMOVED lines=9> */
.L_x_70:
[----:B------:R-:W-:Y:S05]  /*39d0*/  BSYNC B1 ;  /* 0x0000000000017941 */ /* 0x000fea0003800000 */
.L_x_69:
        /* <DEDUP_REMOVED lines=9> */
.L_x_72:
[----:B------:R-:W-:Y:S05]  /*3a70*/  BSYNC B1 ;  /* 0x0000000000017941 */ /* 0x000fea0003800000 */
.L_x_71:
        /* <DEDUP_REMOVED lines=9> */
.L_x_74:
[----:B------:R-:W-:Y:S05]  /*3b10*/  BSYNC B1 ;  /* 0x0000000000017941 */ /* 0x000fea0003800000 */
.L_x_73:
[----:B0----5:R-:W-:Y:S01]  /*3b20*/  HADD2.F32 R14, -RZ, R150.H0_H0 ;  /* 0x20000096ff0e7230 */ /* 0x021fe20000004100 */
[----:B------:R-:W-:Y:S01]  /*3b30*/  ISETP.GT.AND P4, PT, R3, 0x80, P2 ;  /* 0x000000800300780c */ /* 0x000fe20001784270 */
[----:B------:R-:W-:Y:S03]  /*3b40*/  BSSY B1, `(.L_x_75) ;  /* 0x000000a000017945 */ /* 0x000fe60003800000 */
[----:B------:R-:W-:Y:S01]  /*3b50*/  FMUL R9, R14, R137 ;  /* 0x000000890e097220 */ /* 0x000fe20000400000 */
[----:B------:R-:W-:-:S04]  /*3b60*/  IMAD.WIDE.U32 R14, R4, 0xf0, R128 ;  /* 0x000000f0040e7825 */ /* 0x000fc800078e0080 */
[----:B------:R-:W-:Y:S01]  /*3b70*/  FFMA R9, R104, R136, R9 ;  /* 0x0000008868097223 */ /* 0x000fe20000000009 */
[----:B------:R-:W-:Y:S02]  /*3b80*/  IMAD.IADD R5, R5, 0x1, R15 ;  /* 0x0000000105057824 */ /* 0x000fe400078e020f */
[----:B------:R-:W-:Y:S02]  /*3b90*/  IMAD.MOV.U32 R4, RZ, RZ, R14 ;  /* 0x000000ffff047224 */ /* 0x000fe400078e000e */
[----:B------:R-:W-:-:S05]  /*3ba0*/  F2FP.F16.F32.PACK_AB R9, RZ, R9 ;  /* 0x00000009ff09723e */ /* 0x000fca00000000ff */
[----:B------:R0:W-:Y:S01]  /*3bb0*/  @P5 STG.E.U16 desc[UR36][R4.64+0x20], R9 ;  /* 0x0000200904005986 */ /* 0x0001e2000c101524 */
[----:B------:R-:W-:Y:S05]  /*3bc0*/  @!P4 BRA `(.L_x_76) ;  /* 0x000000000004c947 */ /* 0x000fea0003800000 */
[----:B------:R0:W5:Y:S02]  /*3bd0*/  LDG.E.LTC128B.U16 R150, desc[UR36][R130.64+0x22] ;  /* 0x0000222482967981 */ /* 0x000164000c1e1520 */
.L_x_76:
[----:B------:R-:W-:Y:S05]  /*3be0*/  BSYNC B1 ;  /* 0x0000000000017941 */ /* 0x000fea0003800000 */
.L_x_75:
        /* <DEDUP_REMOVED lines=9> */
.L_x_78:
[----:B------:R-:W-:Y:S05]  /*3c80*/  BSYNC B1 ;  /* 0x0000000000017941 */ /* 0x000fea0003800000 */
.L_x_77:
[----:B0----5:R-:W-:Y:S01]  /*3c90*/  HADD2.F32 R104, -RZ, R150.H0_H0 ;  /* 0x20000096ff687230 */ /* 0x021fe20000004100 */
[----:B------:R-:W-:Y:S01]  /*3ca0*/  IADD3 R14, P4, R151, R14, RZ ;  /* 0x0000000e970e7210 */ /* 0x000fe20007f9e0ff */
[----:B------:R-:W-:Y:S01]  /*3cb0*/  BSSY B1, `(.L_x_79) ;  /* 0x0000009000017945 */ /* 0x000fe20003800000 */
[----:B------:R-:W-:Y:S02]  /*3cc0*/  ISETP.GT.AND P2, PT, R3, 0x88, P2 ;  /* 0x000000880300780c */ /* 0x000fe40001744270 */
[----:B------:R-:W-:Y:S01]  /*3cd0*/  FMUL R9, R104, R137 ;  /* 0x0000008968097220 */ /* 0x000fe20000400000 */
[----:B------:R-:W-:-:S03]  /*3ce0*/  IMAD.X R15, R153, 0x1, R5, P4 ;  /* 0x00000001990f7824 */ /* 0x000fc600020e0605 */
[----:B------:R-:W-:-:S05]  /*3cf0*/  FFMA R9, R106, R136, R9 ;  /* 0x000000886a097223 */ /* 0x000fca0000000009 */
[----:B------:R-:W-:-:S05]  /*3d00*/  F2FP.F16.F32.PACK_AB R9, RZ, R9 ;  /* 0x00000009ff09723e */ /* 0x000fca00000000ff */
[----:B------:R0:W-:Y:S01]  /*3d10*/  @P3 STG.E.U16 desc[UR36][R14.64+0x20], R9 ;  /* 0x000020090e003986 */ /* 0x0001e2000c101524 */
[----:B------:R-:W-:Y:S05]  /*3d20*/  @!P2 BRA `(.L_x_80) ;  /* 0x000000000004a947 */ /* 0x000fea0003800000 */
[----:B------:R0:W5:Y:S02]  /*3d30*/  LDG.E.LTC128B.U16 R150, desc[UR36][R12.64+0x22] ;  /* 0x000022240c967981 */ /* 0x000164000c1e1520 */
.L_x_80:
[----:B------:R-:W-:Y:S05]  /*3d40*/  BSYNC B1 ;  /* 0x0000000000017941 */ /* 0x000fea0003800000 */
.L_x_79:
        /* <DEDUP_REMOVED lines=9> */
.L_x_82:
[----:B------:R-:W-:Y:S05]  /*3de0*/  BSYNC B1 ;  /* 0x0000000000017941 */ /* 0x000fea0003800000 */
.L_x_81:
        /* <DEDUP_REMOVED lines=9> */
.L_x_84:
[----:B------:R-:W-:Y:S05]  /*3e80*/  BSYNC B1 ;  /* 0x0000000000017941 */ /* 0x000fea0003800000 */
.L_x_83:
        /* <DEDUP_REMOVED lines=9> */
.L_x_86:
[----:B------:R-:W-:Y:S05]  /*3f20*/  BSYNC B1 ;  /* 0x0000000000017941 */ /* 0x000fea0003800000 */
.L_x_85:
        /* <DEDUP_REMOVED lines=9> */
.L_x_88:
[----:B------:R-:W-:Y:S05]  /*3fc0*/  BSYNC B1 ;  /* 0x0000000000017941 */ /* 0x000fea0003800000 */
.L_x_87:
        /* <DEDUP_REMOVED lines=10> */
.L_x_90:
[----:B------:R-:W-:Y:S05]  /*4070*/  BSYNC B1 ;  /* 0x0000000000017941 */ /* 0x000fea0003800000 */
.L_x_89:
        /* <DEDUP_REMOVED lines=10> */
.L_x_92:
[----:B------:R-:W-:Y:S05]  /*4120*/  BSYNC B1 ;  /* 0x0000000000017941 */ /* 0x000fea0003800000 */
.L_x_91:
        /* <DEDUP_REMOVED lines=9> */
.L_x_94:
[----:B------:R-:W-:Y:S05]  /*41c0*/  BSYNC B1 ;  /* 0x0000000000017941 */ /* 0x000fea0003800000 */
.L_x_93:
        /* <DEDUP_REMOVED lines=9> */
.L_x_96:
[----:B------:R-:W-:Y:S05]  /*4260*/  BSYNC B1 ;  /* 0x0000000000017941 */ /* 0x000fea0003800000 */
.L_x_95:
        /* <DEDUP_REMOVED lines=10> */
.L_x_98:
[----:B------:R-:W-:Y:S05]  /*4310*/  BSYNC B1 ;  /* 0x0000000000017941 */ /* 0x000fea0003800000 */
.L_x_97:
        /* <DEDUP_REMOVED lines=10> */
.L_x_100:
[----:B------:R-:W-:Y:S05]  /*43c0*/  BSYNC B1 ;  /* 0x0000000000017941 */ /* 0x000fea0003800000 */
.L_x_99:
        /* <DEDUP_REMOVED lines=9> */
.L_x_102:
[----:B------:R-:W-:Y:S05]  /*4460*/  BSYNC B1 ;  /* 0x0000000000017941 */ /* 0x000fea0003800000 */
.L_x_101:
        /* <DEDUP_REMOVED lines=9> */
.L_x_104:
[----:B------:R-:W-:Y:S05]  /*4500*/  BSYNC B1 ;  /* 0x0000000000017941 */ /* 0x000fea0003800000 */
.L_x_103:
        /* <DEDUP_REMOVED lines=9> */
.L_x_106:
[----:B------:R-:W-:Y:S05]  /*45a0*/  BSYNC B1 ;  /* 0x0000000000017941 */ /* 0x000fea0003800000 */
.L_x_105:
        /* <DEDUP_REMOVED lines=9> */
.L_x_108:
[----:B------:R-:W-:Y:S05]  /*4640*/  BSYNC B1 ;  /* 0x0000000000017941 */ /* 0x000fea0003800000 */
.L_x_107:
        /* <DEDUP_REMOVED lines=9> */
.L_x_110:
[----:B------:R-:W-:Y:S05]  /*46e0*/  BSYNC B1 ;  /* 0x0000000000017941 */ /* 0x000fea0003800000 */
.L_x_109:
        /* <DEDUP_REMOVED lines=9> */
.L_x_112:
[----:B------:R-:W-:Y:S05]  /*4780*/  BSYNC B1 ;  /* 0x0000000000017941 */ /* 0x000fea0003800000 */
.L_x_111:
        /* <DEDUP_REMOVED lines=9> */
.L_x_114:
[----:B------:R-:W-:Y:S05]  /*4820*/  BSYNC B1 ;  /* 0x0000000000017941 */ /* 0x000fea0003800000 */
.L_x_113:
        /* <DEDUP_REMOVED lines=9> */
.L_x_116:
[----:B------:R-:W-:Y:S05]  /*48c0*/  BSYNC B1 ;  /* 0x0000000000017941 */ /* 0x000fea0003800000 */
.L_x_115:
        /* <DEDUP_REMOVED lines=9> */
.L_x_118:
[----:B------:R-:W-:Y:S05]  /*4960*/  BSYNC B1 ;  /* 0x0000000000017941 */ /* 0x000fea0003800000 */
.L_x_117:
        /* <DEDUP_REMOVED lines=9> */
.L_x_120:
[----:B------:R-:W-:Y:S05]  /*4a00*/  BSYNC B1 ;  /* 0x0000000000017941 */ /* 0x000fea0003800000 */
.L_x_119:
        /* <DEDUP_REMOVED lines=10> */
.L_x_122:
[----:B------:R-:W-:Y:S05]  /*4ab0*/  BSYNC B1 ;  /* 0x0000000000017941 */ /* 0x000fea0003800000 */
.L_x_121:
        /* <DEDUP_REMOVED lines=10> */
.L_x_124:
[----:B------:R-:W-:Y:S05]  /*4b60*/  BSYNC B1 ;  /* 0x0000000000017941 */ /* 0x000fea0003800000 */
.L_x_123:
        /* <DEDUP_REMOVED lines=9> */
.L_x_126:
[----:B------:R-:W-:Y:S05]  /*4c00*/  BSYNC B1 ;  /* 0x0000000000017941 */ /* 0x000fea0003800000 */
.L_x_125:
        /* <DEDUP_REMOVED lines=9> */
.L_x_128:
[----:B------:R-:W-:Y:S05]  /*4ca0*/  BSYNC B1 ;  /* 0x0000000000017941 */ /* 0x000fea0003800000 */
.L_x_127:
        /* <DEDUP_REMOVED lines=10> */
.L_x_130:
[----:B------:R-:W-:Y:S05]  /*4d50*/  BSYNC B1 ;  /* 0x0000000000017941 */ /* 0x000fea0003800000 */
.L_x_129:
        /* <DEDUP_REMOVED lines=10> */
.L_x_132:
[----:B------:R-:W-:Y:S05]  /*4e00*/  BSYNC B1 ;  /* 0x0000000000017941 */ /* 0x000fea0003800000 */
.L_x_131:
        /* <DEDUP_REMOVED lines=9> */
.L_x_134:
[----:B------:R-:W-:Y:S05]  /*4ea0*/  BSYNC B1 ;  /* 0x0000000000017941 */ /* 0x000fea0003800000 */
.L_x_133:
        /* <DEDUP_REMOVED lines=9> */
.L_x_136:
[----:B------:R-:W-:Y:S05]  /*4f40*/  BSYNC B1 ;  /* 0x0000000000017941 */ /* 0x000fea0003800000 */
.L_x_135:
        /* <DEDUP_REMOVED lines=9> */
.L_x_138:
[----:B------:R-:W-:Y:S05]  /*4fe0*/  BSYNC B1 ;  /* 0x0000000000017941 */ /* 0x000fea0003800000 */
.L_x_137:
        /* <DEDUP_REMOVED lines=9> */
.L_x_140:
[----:B------:R-:W-:Y:S05]  /*5080*/  BSYNC B1 ;  /* 0x0000000000017941 */ /* 0x000fea0003800000 */
.L_x_139:
        /* <DEDUP_REMOVED lines=9> */
.L_x_142:
[----:B------:R-:W-:Y:S05]  /*5120*/  BSYNC B1 ;  /* 0x0000000000017941 */ /* 0x000fea0003800000 */
.L_x_141:
        /* <DEDUP_REMOVED lines=9> */
.L_x_144:
[----:B------:R-:W-:Y:S05]  /*51c0*/  BSYNC B1 ;  /* 0x0000000000017941 */ /* 0x000fea0003800000 */
.L_x_143:
        /* <DEDUP_REMOVED lines=9> */
.L_x_146:
[----:B------:R-:W-:Y:S05]  /*5260*/  BSYNC B1 ;  /* 0x0000000000017941 */ /* 0x000fea0003800000 */
.L_x_145:
        /* <DEDUP_REMOVED lines=9> */
.L_x_148:
[----:B------:R-:W-:Y:S05]  /*5300*/  BSYNC B1 ;  /* 0x0000000000017941 */ /* 0x000fea0003800000 */
.L_x_147:
        /* <DEDUP_REMOVED lines=9> */
.L_x_150:
[----:B------:R-:W-:Y:S05]  /*53a0*/  BSYNC B1 ;  /* 0x0000000000017941 */ /* 0x000fea0003800000 */
.L_x_149:
        /* <DEDUP_REMOVED lines=9> */
.L_x_152:
[----:B------:R-:W-:Y:S05]  /*5440*/  BSYNC B1 ;  /* 0x0000000000017941 */ /* 0x000fea0003800000 */
.L_x_151:
        /* <DEDUP_REMOVED lines=10> */
.L_x_154:
[----:B------:R-:W-:Y:S05]  /*54f0*/  BSYNC B1 ;  /* 0x0000000000017941 */ /* 0x000fea0003800000 */
.L_x_153:
        /* <DEDUP_REMOVED lines=10> */
.L_x_156:
[----:B------:R-:W-:Y:S05]  /*55a0*/  BSYNC B1 ;  /* 0x0000000000017941 */ /* 0x000fea0003800000 */
.L_x_155:
        /* <DEDUP_REMOVED lines=9> */
.L_x_158:
[----:B------:R-:W-:Y:S05]  /*5640*/  BSYNC B1 ;  /* 0x0000000000017941 */ /* 0x000fea0003800000 */
.L_x_157:
        /* <DEDUP_REMOVED lines=9> */
.L_x_160:
[----:B------:R-:W-:Y:S05]  /*56e0*/  BSYNC B1 ;  /* 0x0000000000017941 */ /* 0x000fea0003800000 */
.L_x_159:
        /* <DEDUP_REMOVED lines=10> */
.L_x_162:
[----:B------:R-:W-:Y:S05]  /*5790*/  BSYNC B1 ;  /* 0x0000000000017941 */ /* 0x000fea0003800000 */
.L_x_161:
        /* <DEDUP_REMOVED lines=10> */
.L_x_164:
[----:B------:R-:W-:Y:S05]  /*5840*/  BSYNC B1 ;  /* 0x0000000000017941 */ /* 0x000fea0003800000 */
.L_x_163:
        /* <DEDUP_REMOVED lines=9> */
.L_x_166:
[----:B------:R-:W-:Y:S05]  /*58e0*/  BSYNC B1 ;  /* 0x0000000000017941 */ /* 0x000fea0003800000 */
.L_x_165:
        /* <DEDUP_REMOVED lines=9> */
.L_x_168:
[----:B------:R-:W-:Y:S05]  /*5980*/  BSYNC B1 ;  /* 0x0000000000017941 */ /* 0x000fea0003800000 */
.L_x_167:
        /* <DEDUP_REMOVED lines=9> */
.L_x_170:
[----:B------:R-:W-:Y:S05]  /*5a20*/  BSYNC B1 ;  /* 0x0000000000017941 */ /* 0x000fea0003800000 */
.L_x_169:
        /* <DEDUP_REMOVED lines=9> */
.L_x_172:
[----:B------:R-:W-:Y:S05]  /*5ac0*/  BSYNC B1 ;  /* 0x0000000000017941 */ /* 0x000fea0003800000 */
.L_x_171:
        /* <DEDUP_REMOVED lines=9> */
.L_x_174:
[----:B------:R-:W-:Y:S05]  /*5b60*/  BSYNC B1 ;  /* 0x0000000000017941 */ /* 0x000fea0003800000 */
.L_x_173:
        /* <DEDUP_REMOVED lines=9> */
.L_x_176:
[----:B------:R-:W-:Y:S05]  /*5c00*/  BSYNC B1 ;  /* 0x0000000000017941 */ /* 0x000fea0003800000 */
.L_x_175:
        /* <DEDUP_REMOVED lines=9> */
.L_x_178:
[----:B------:R-:W-:Y:S05]  /*5ca0*/  BSYNC B1 ;  /* 0x0000000000017941 */ /* 0x000fea0003800000 */
.L_x_177:
        /* <DEDUP_REMOVED lines=9> */
.L_x_180:
[----:B------:R-:W-:Y:S05]  /*5d40*/  BSYNC B1 ;  /* 0x0000000000017941 */ /* 0x000fea0003800000 */
.L_x_179:
        /* <DEDUP_REMOVED lines=9> */
.L_x_182:
[----:B------:R-:W-:Y:S05]  /*5de0*/  BSYNC B1 ;  /* 0x0000000000017941 */ /* 0x000fea0003800000 */
.L_x_181:
        /* <DEDUP_REMOVED lines=9> */
.L_x_184:
[----:B------:R-:W-:Y:S05]  /*5e80*/  BSYNC B1 ;  /* 0x0000000000017941 */ /* 0x000fea0003800000 */
.L_x_183:
        /* <DEDUP_REMOVED lines=10> */
.L_x_186:
[----:B------:R-:W-:Y:S05]  /*5f30*/  BSYNC B1 ;  /* 0x0000000000017941 */ /* 0x000fea0003800000 */
.L_x_185:
        /* <DEDUP_REMOVED lines=10> */
.L_x_188:
[----:B------:R-:W-:Y:S05]  /*5fe0*/  BSYNC B1 ;  /* 0x0000000000017941 */ /* 0x000fea0003800000 */
.L_x_187:
        /* <DEDUP_REMOVED lines=9> */
.L_x_190:
[----:B------:R-:W-:Y:S05]  /*6080*/  BSYNC B1 ;  /* 0x0000000000017941 */ /* 0x000fea0003800000 */
.L_x_189:
        /* <DEDUP_REMOVED lines=9> */
.L_x_192:
[----:B------:R-:W-:Y:S05]  /*6120*/  BSYNC B1 ;  /* 0x0000000000017941 */ /* 0x000fea0003800000 */
.L_x_191:
        /* <DEDUP_REMOVED lines=10> */
.L_x_194:
[----:B------:R-:W-:Y:S05]  /*61d0*/  BSYNC B1 ;  /* 0x0000000000017941 */ /* 0x000fea0003800000 */
.L_x_193:
        /* <DEDUP_REMOVED lines=10> */
.L_x_196:
[----:B------:R-:W-:Y:S05]  /*6280*/  BSYNC B1 ;  /* 0x0000000000017941 */ /* 0x000fea0003800000 */
.L_x_195:
        /* <DEDUP_REMOVED lines=9> */
.L_x_198:
[----:B------:R-:W-:Y:S05]  /*6320*/  BSYNC B1 ;  /* 0x0000000000017941 */ /* 0x000fea0003800000 */
.L_x_197:
        /* <DEDUP_REMOVED lines=9> */
.L_x_200:
[----:B------:R-:W-:Y:S05]  /*63c0*/  BSYNC B1 ;  /* 0x0000000000017941 */ /* 0x000fea0003800000 */
.L_x_199:
        /* <DEDUP_REMOVED lines=9> */
.L_x_202:
[----:B------:R-:W-:Y:S05]  /*6460*/  BSYNC B1 ;  /* 0x0000000000017941 */ /* 0x000fea0003800000 */
.L_x_201:
        /* <DEDUP_REMOVED lines=9> */
.L_x_204:
[----:B------:R-:W-:Y:S05]  /*6500*/  BSYNC B1 ;  /* 0x0000000000017941 */ /* 0x000fea0003800000 */
.L_x_203:
        /* <DEDUP_REMOVED lines=9> */
.L_x_206:
[----:B------:R-:W-:Y:S05]  /*65a0*/  BSYNC B1 ;  /* 0x0000000000017941 */ /* 0x000fea0003800000 */
.L_x_205:
        /* <DEDUP_REMOVED lines=9> */
.L_x_208:
[----:B------:R-:W-:Y:S05]  /*6640*/  BSYNC B1 ;  /* 0x0000000000017941 */ /* 0x000fea0003800000 */
.L_x_207:
        /* <DEDUP_REMOVED lines=9> */
.L_x_210:
[----:B------:R-:W-:Y:S05]  /*66e0*/  BSYNC B1 ;  /* 0x0000000000017941 */ /* 0x000fea0003800000 */
.L_x_209:
        /* <DEDUP_REMOVED lines=9> */
.L_x_212:
[----:B------:R-:W-:Y:S05]  /*6780*/  BSYNC B1 ;  /* 0x0000000000017941 */ /* 0x000fea0003800000 */
.L_x_211:
        /* <DEDUP_REMOVED lines=9> */
.L_x_214:
[----:B------:R-:W-:Y:S05]  /*6820*/  BSYNC B1 ;  /* 0x0000000000017941 */ /* 0x000fea0003800000 */
.L_x_213:
        /* <DEDUP_REMOVED lines=9> */
.L_x_216:
[----:B------:R-:W-:Y:S05]  /*68c0*/  BSYNC B1 ;  /* 0x0000000000017941 */ /* 0x000fea0003800000 */
.L_x_215:
        /* <DEDUP_REMOVED lines=10> */
.L_x_218:
[----:B------:R-:W-:Y:S05]  /*6970*/  BSYNC B1 ;  /* 0x0000000000017941 */ /* 0x000fea0003800000 */
.L_x_217:
        /* <DEDUP_REMOVED lines=10> */
.L_x_220:
[----:B------:R-:W-:Y:S05]  /*6a20*/  BSYNC B1 ;  /* 0x0000000000017941 */ /* 0x000fea0003800000 */
.L_x_219:
        /* <DEDUP_REMOVED lines=9> */
.L_x_222:
[----:B------:R-:W-:Y:S05]  /*6ac0*/  BSYNC B1 ;  /* 0x0000000000017941 */ /* 0x000fea0003800000 */
.L_x_221:
        /* <DEDUP_REMOVED lines=9> */
.L_x_224:
[----:B------:R-:W-:Y:S05]  /*6b60*/  BSYNC B1 ;  /* 0x0000000000017941 */ /* 0x000fea0003800000 */
.L_x_223:
        /* <DEDUP_REMOVED lines=10> */
.L_x_226:
[----:B------:R-:W-:Y:S05]  /*6c10*/  BSYNC B1 ;  /* 0x0000000000017941 */ /* 0x000fea0003800000 */
.L_x_225:
        /* <DEDUP_REMOVED lines=10> */
.L_x_228:
[----:B------:R-:W-:Y:S05]  /*6cc0*/  BSYNC B1 ;  /* 0x0000000000017941 */ /* 0x000fea0003800000 */
.L_x_227:
        /* <DEDUP_REMOVED lines=9> */
.L_x_230:
[----:B------:R-:W-:Y:S05]  /*6d60*/  BSYNC B1 ;  /* 0x0000000000017941 */ /* 0x000fea0003800000 */
.L_x_229:
        /* <DEDUP_REMOVED lines=9> */
.L_x_232:
[----:B------:R-:W-:Y:S05]  /*6e00*/  BSYNC B1 ;  /* 0x0000000000017941 */ /* 0x000fea0003800000 */
.L_x_231:
        /* <DEDUP_REMOVED lines=9> */
.L_x_234:
[----:B------:R-:W-:Y:S05]  /*6ea0*/  BSYNC B1 ;  /* 0x0000000000017941 */ /* 0x000fea0003800000 */
.L_x_233:
        /* <DEDUP_REMOVED lines=9> */
.L_x_236:
[----:B------:R-:W-:Y:S05]  /*6f40*/  BSYNC B1 ;  /* 0x0000000000017941 */ /* 0x000fea0003800000 */
.L_x_235:
        /* <DEDUP_REMOVED lines=9> */
.L_x_238:
[----:B------:R-:W-:Y:S05]  /*6fe0*/  BSYNC B1 ;  /* 0x0000000000017941 */ /* 0x000fea0003800000 */
.L_x_237:
        /* <DEDUP_REMOVED lines=9> */
.L_x_240:
[----:B------:R-:W-:Y:S05]  /*7080*/  BSYNC B1 ;  /* 0x0000000000017941 */ /* 0x000fea0003800000 */
.L_x_239:
        /* <DEDUP_REMOVED lines=9> */
.L_x_242:
[----:B------:R-:W-:Y:S05]  /*7120*/  BSYNC B1 ;  /* 0x0000000000017941 */ /* 0x000fea0003800000 */
.L_x_241:
        /* <DEDUP_REMOVED lines=9> */
.L_x_244:
[----:B------:R-:W-:Y:S05]  /*71c0*/  BSYNC B1 ;  /* 0x0000000000017941 */ /* 0x000fea0003800000 */
.L_x_243:
        /* <DEDUP_REMOVED lines=9> */
.L_x_246:
[----:B------:R-:W-:Y:S05]  /*7260*/  BSYNC B1 ;  /* 0x0000000000017941 */ /* 0x000fea0003800000 */
.L_x_245:
        /* <DEDUP_REMOVED lines=9> */
.L_x_248:
[----:B------:R-:W-:Y:S05]  /*7300*/  BSYNC B1 ;  /* 0x0000000000017941 */ /* 0x000fea0003800000 */
.L_x_247:
[----:B------:R-:W-:Y:S05]  /*7310*/  @!P0 BRA `(.L_x_249) ;  /* 0x0000001c00e08947 */ /* 0x000fea0003800000 */
[----:B-----5:R-:W-:-:S05]  /*7320*/  HADD2.F32 R150, -RZ, R150.H0_H0 ;  /* 0x20000096ff967230 */ /* 0x020fca0000004100 */
[----:B------:R-:W-:-:S04]  /*7330*/  FMUL R150, R150, R137 ;  /* 0x0000008996967220 */ /* 0x000fc80000400000 */
[----:B------:R-:W-:-:S05]  /*7340*/  FFMA R150, R31, R136, R150 ;  /* 0x000000881f967223 */ /* 0x000fca0000000096 */
[----:B------:R-:W-:-:S05]  /*7350*/  F2FP.F16.F32.PACK_AB R150, RZ, R150 ;  /* 0x00000096ff96723e */ /* 0x000fca00000000ff */
[----:B------:R0:W-:Y:S01]  /*7360*/  STG.E.U16 desc[UR36][R14.64+0xd2], R150 ;  /* 0x0000d2960e007986 */ /* 0x0001e2000c101524 */
[----:B------:R-:W-:Y:S05]  /*7370*/  BRA `(.L_x_249) ;  /* 0x0000001c00c87947 */ /* 0x000fea0003800000 */
.L_x_30:
[----:B------:R-:W-:Y:S01]  /*7380*/  ULDC.64 UR4, c[0x0][0x5c0] ;  /* 0x0001700000047ab9 */ /* 0x000fe20000000a00 */
[-C--:B------:R-:W-:Y:S01]  /*7390*/  FMUL R128, R128, R136.reuse ;  /* 0x0000008880807220 */ /* 0x080fe20000400000 */
[----:B------:R-:W-:Y:S01]  /*73a0*/  LEA R6, P2, R142, UR4, 0x1 ;  /* 0x000000048e067c11 */ /* 0x000fe2000f8408ff */
[----:B------:R-:W-:Y:S01]  /*73b0*/  IMAD.SHL.U32 R23, R4, 0x10, RZ ;  /* 0x0000001004177824 */ /* 0x000fe200078e00ff */
[----:B------:R-:W-:Y:S01]  /*73c0*/  ISETP.GT.AND P3, PT, R8, 0x1, PT ;  /* 0x000000010800780c */ /* 0x000fe20003f64270 */
[----:B------:R-:W-:Y:S01]  /*73d0*/  FMUL R129, R129, R136 ;  /* 0x0000008881817220 */ /* 0x000fe20000400000 */
[----:B------:R-:W-:Y:S01]  /*73e0*/  F2FP.F16.F32.PACK_AB R128, RZ, R128 ;  /* 0x00000080ff80723e */ /* 0x000fe200000000ff */
[-C--:B------:R-:W-:Y:S01]  /*73f0*/  FMUL R131, R131, R136.reuse ;  /* 0x0000008883837220 */ /* 0x080fe20000400000 */
[----:B------:R-:W-:Y:S01]  /*7400*/  LEA.HI.X R7, R142, UR5, R151, 0x1, P2 ;  /* 0x000000058e077c11 */ /* 0x000fe200090f0c97 */
[-C--:B------:R-:W-:Y:S01]  /*7410*/  FMUL R130, R130, R136.reuse ;  /* 0x0000008882827220 */ /* 0x080fe20000400000 */
[----:B------:R-:W-:Y:S01]  /*7420*/  ISETP.GT.AND P2, PT, R3, RZ, P3 ;  /* 0x000000ff0300720c */ /* 0x000fe20001f44270 */
[-C--:B------:R-:W-:Y:S01]  /*7430*/  FMUL R133, R133, R136.reuse ;  /* 0x0000008885857220 */ /* 0x080fe20000400000 */
[----:B------:R-:W-:Y:S01]  /*7440*/  SHF.L.U64.HI R9, R4, 0x4, R5 ;  /* 0x0000000404097819 */ /* 0x000fe20000010205 */
[----:B------:R-:W-:Y:S01]  /*7450*/  @P1 STG.E.U16 desc[UR36][R6.64], R128 ;  /* 0x0000008006001986 */ /* 0x000fe2000c101524 */
[----:B------:R-:W-:Y:S01]  /*7460*/  ISETP.GT.AND P1, PT, R3, 0x8, P3 ;  /* 0x000000080300780c */ /* 0x000fe20001f24270 */
[----:B------:R-:W-:Y:S01]  /*7470*/  FMUL R132, R132, R136 ;  /* 0x0000008884847220 */ /* 0x000fe20000400000 */
[----:B------:R-:W-:Y:S01]  /*7480*/  IADD3 R10, P4, R23, R6, RZ ;  /* 0x00000006170a7210 */ /* 0x000fe20007f9e0ff */
[-C--:B------:R-:W-:Y:S01]  /*7490*/  FMUL R135, R135, R136.reuse ;  /* 0x0000008887877220 */ /* 0x080fe20000400000 */
[----:B------:R-:W-:Y:S01]  /*74a0*/  F2FP.F16.F32.PACK_AB R129, RZ, R129 ;  /* 0x00000081ff81723e */ /* 0x000fe200000000ff */
[----:B------:R-:W-:Y:S01]  /*74b0*/  FMUL R134, R134, R136 ;  /* 0x0000008886867220 */ /* 0x000fe20000400000 */
[----:B------:R-:W-:Y:S01]  /*74c0*/  F2FP.F16.F32.PACK_AB R131, RZ, R131 ;  /* 0x00000083ff83723e */ /* 0x000fe200000000ff */
[----:B------:R-:W-:Y:S01]  /*74d0*/  IMAD.X R11, R9, 0x1, R7, P4 ;  /* 0x00000001090b7824 */ /* 0x000fe200020e0607 */
[----:B------:R-:W-:Y:S01]  /*74e0*/  ISETP.GT.AND P5, PT, R3, 0x8, P0 ;  /* 0x000000080300780c */ /* 0x000fe200007a4270 */
[----:B------:R-:W-:Y:S01]  /*74f0*/  @P2 STG.E.U16 desc[UR36][R6.64+0x2], R129 ;  /* 0x0000028106002986 */ /* 0x000fe2000c101524 */
[----:B------:R-:W-:Y:S01]  /*7500*/  F2FP.F16.F32.PACK_AB R130, RZ, R130 ;  /* 0x00000082ff82723e */ /* 0x000fe200000000ff */
[----:B------:R-:W-:Y:S01]  /*7510*/  FMUL R120, R120, R136 ;  /* 0x0000008878787220 */ /* 0x000fe20000400000 */
[C---:B------:R-:W-:Y:S01]  /*7520*/  ISETP.GT.AND P2, PT, R8.reuse, 0x8, PT ;  /* 0x000000080800780c */ /* 0x040fe20003f44270 */
[----:B------:R-:W-:Y:S01]  /*7530*/  @P1 STG.E.U16 desc[UR36][R10.64+0x2], R131 ;  /* 0x000002830a001986 */ /* 0x000fe2000c101524 */
[----:B------:R-:W-:Y:S01]  /*7540*/  ISETP.GT.AND P1, PT, R8, 0x9, PT ;  /* 0x000000090800780c */ /* 0x000fe20003f24270 */
[----:B------:R-:W-:Y:S01]  /*7550*/  IMAD R5, R5, 0xf0, RZ ;  /* 0x000000f005057824 */ /* 0x000fe200078e02ff */
[----:B------:R-:W-:Y:S01]  /*7560*/  F2FP.F16.F32.PACK_AB R133, RZ, R133 ;  /* 0x00000085ff85723e */ /* 0x000fe200000000ff */
[----:B------:R-:W-:Y:S01]  /*7570*/  IMAD.WIDE.U32 R12, R4, 0xf0, R10 ;  /* 0x000000f0040c7825 */ /* 0x000fe200078e000a */
[----:B------:R-:W-:-:S03]  /*7580*/  ISETP.GT.AND P4, PT, R3, RZ, P1 ;  /* 0x000000ff0300720c */ /* 0x000fc60000f84270 */
[----:B------:R-:W-:Y:S01]  /*7590*/  FMUL R121, R121, R136 ;  /* 0x0000008879797220 */ /* 0x000fe20000400000 */
[----:B------:R-:W-:Y:S01]  /*75a0*/  F2FP.F16.F32.PACK_AB R132, RZ, R132 ;  /* 0x00000084ff84723e */ /* 0x000fe200000000ff */
[----:B------:R-:W-:Y:S01]  /*75b0*/  @P5 STG.E.U16 desc[UR36][R10.64], R130 ;  /* 0x000000820a005986 */ /* 0x000fe2000c101524 */
[----:B------:R-:W-:Y:S01]  /*75c0*/  ISETP.GT.AND P5, PT, R3, RZ, P2 ;  /* 0x000000ff0300720c */ /* 0x000fe200017a4270 */
[----:B------:R-:W-:Y:S01]  /*75d0*/  IMAD.IADD R13, R5, 0x1, R13 ;  /* 0x00000001050d7824 */ /* 0x000fe200078e020d */
[----:B------:R-:W-:Y:S01]  /*75e0*/  F2FP.F16.F32.PACK_AB R135, RZ, R135 ;  /* 0x00000087ff87723e */ /* 0x000fe200000000ff */
[----:B------:R-:W-:Y:S01]  /*75f0*/  FMUL R122, R122, R136 ;  /* 0x000000887a7a7220 */ /* 0x000fe20000400000 */
[----:B------:R-:W-:Y:S01]  /*7600*/  F2FP.F16.F32.PACK_AB R134, RZ, R134 ;  /* 0x00000086ff86723e */ /* 0x000fe200000000ff */
[----:B------:R-:W-:Y:S01]  /*7610*/  FMUL R123, R123, R136 ;  /* 0x000000887b7b7220 */ /* 0x000fe20000400000 */
[----:B------:R-:W-:Y:S01]  /*7620*/  F2FP.F16.F32.PACK_AB R120, RZ, R120 ;  /* 0x00000078ff78723e */ /* 0x000fe200000000ff */
[-C--:B------:R-:W-:Y:S01]  /*7630*/  FMUL R124, R124, R136.reuse ;  /* 0x000000887c7c7220 */ /* 0x080fe20000400000 */
[----:B------:R-:W-:Y:S01]  /*7640*/  F2FP.F16.F32.PACK_AB R121, RZ, R121 ;  /* 0x00000079ff79723e */ /* 0x000fe200000000ff */
[----:B------:R-:W-:Y:S01]  /*7650*/  @P4 STG.E.U16 desc[UR36][R6.64+0x12], R133 ;  /* 0x0000128506004986 */ /* 0x000fe2000c101524 */
[----:B------:R-:W-:Y:S01]  /*7660*/  ISETP.GT.AND P4, PT, R3, 0x8, P1 ;  /* 0x000000080300780c */ /* 0x000fe20000f84270 */
[----:B------:R-:W-:Y:S01]  /*7670*/  FMUL R125, R125, R136 ;  /* 0x000000887d7d7220 */ /* 0x000fe20000400000 */
[----:B------:R-:W-:Y:S01]  /*7680*/  F2FP.F16.F32.PACK_AB R122, RZ, R122 ;  /* 0x0000007aff7a723e */ /* 0x000fe200000000ff */
[----:B------:R-:W-:Y:S01]  /*7690*/  @P5 STG.E.U16 desc[UR36][R6.64+0x10], R132 ;  /* 0x0000108406005986 */ /* 0x000fe2000c101524 */
[----:B------:R-:W-:Y:S01]  /*76a0*/  ISETP.GT.AND P5, PT, R3, 0x8, P2 ;  /* 0x000000080300780c */ /* 0x000fe200017a4270 */
[-C--:B------:R-:W-:Y:S01]  /*76b0*/  FMUL R126, R126, R136.reuse ;  /* 0x000000887e7e7220 */ /* 0x080fe20000400000 */
[----:B------:R-:W-:Y:S01]  /*76c0*/  F2FP.F16.F32.PACK_AB R123, RZ, R123 ;  /* 0x0000007bff7b723e */ /* 0x000fe200000000ff */
[----:B------:R-:W-:Y:S01]  /*76d0*/  FMUL R127, R127, R136 ;  /* 0x000000887f7f7220 */ /* 0x000fe20000400000 */
[----:B------:R-:W-:Y:S01]  /*76e0*/  F2FP.F16.F32.PACK_AB R124, RZ, R124 ;  /* 0x0000007cff7c723e */ /* 0x000fe200000000ff */
[-C--:B------:R-:W-:Y:S01]  /*76f0*/  FMUL R113, R113, R136.reuse ;  /* 0x0000008871717220 */ /* 0x080fe20000400000 */
[----:B------:R-:W-:Y:S01]  /*7700*/  F2FP.F16.F32.PACK_AB R125, RZ, R125 ;  /* 0x0000007dff7d723e */ /* 0x000fe200000000ff */
[----:B------:R-:W-:Y:S01]  /*7710*/  FMUL R112, R112, R136 ;  /* 0x0000008870707220 */ /* 0x000fe20000400000 */
[----:B------:R-:W-:Y:S01]  /*7720*/  F2FP.F16.F32.PACK_AB R126, RZ, R126 ;  /* 0x0000007eff7e723e */ /* 0x000fe200000000ff */
[----:B------:R-:W-:Y:S01]  /*7730*/  @P4 STG.E.U16 desc[UR36][R10.64+0x12], R135 ;  /* 0x000012870a004986 */ /* 0x000fe2000c101524 */
[C---:B------:R-:W-:Y:S01]  /*7740*/  ISETP.GT.AND P4, PT, R3.reuse, 0x80, P0 ;  /* 0x000000800300780c */ /* 0x040fe20000784270 */
[-C--:B------:R-:W-:Y:S01]  /*7750*/  FMUL R114, R114, R136.reuse ;  /* 0x0000008872727220 */ /* 0x080fe20000400000 */
[C---:B------:R-:W-:Y:S01]  /*7760*/  ISETP.GT.AND P0, PT, R3.reuse, 0x88, P0 ;  /* 0x000000880300780c */ /* 0x040fe20000704270 */
[----:B------:R-:W-:Y:S01]  /*7770*/  @P5 STG.E.U16 desc[UR36][R10.64+0x10], R134 ;  /* 0x000010860a005986 */ /* 0x000fe2000c101524 */
[----:B------:R-:W-:Y:S01]  /*7780*/  ISETP.GT.AND P5, PT, R3, 0x80, P3 ;  /* 0x000000800300780c */ /* 0x000fe20001fa4270 */
[-C--:B------:R-:W-:Y:S01]  /*7790*/  FMUL R115, R115, R136.reuse ;  /* 0x0000008873737220 */ /* 0x080fe20000400000 */
[----:B------:R-:W-:Y:S01]  /*77a0*/  ISETP.GT.AND P3, PT, R3, 0x88, P3 ;  /* 0x000000880300780c */ /* 0x000fe20001f64270 */
[-C--:B------:R-:W-:Y:S01]  /*77b0*/  FMUL R116, R116, R136.reuse ;  /* 0x0000008874747220 */ /* 0x080fe20000400000 */
[----:B------:R-:W-:Y:S01]  /*77c0*/  F2FP.F16.F32.PACK_AB R127, RZ, R127 ;  /* 0x0000007fff7f723e */ /* 0x000fe200000000ff */
[-C--:B------:R-:W-:Y:S01]  /*77d0*/  FMUL R117, R117, R136.reuse ;  /* 0x0000008875757220 */ /* 0x080fe20000400000 */
[----:B------:R-:W-:Y:S01]  /*77e0*/  F2FP.F16.F32.PACK_AB R113, RZ, R113 ;  /* 0x00000071ff71723e */ /* 0x000fe200000000ff */
[----:B------:R-:W-:Y:S01]  /*77f0*/  FMUL R118, R118, R136 ;  /* 0x0000008876767220 */ /* 0x000fe20000400000 */
[----:B------:R-:W-:Y:S01]  /*7800*/  F2FP.F16.F32.PACK_AB R112, RZ, R112 ;  /* 0x00000070ff70723e */ /* 0x000fe200000000ff */
[----:B------:R0:W-:Y:S01]  /*7810*/  @P4 STG.E.U16 desc[UR36][R12.64], R120 ;  /* 0x000000780c004986 */ /* 0x0001e2000c101524 */
[----:B------:R-:W-:Y:S01]  /*7820*/  IADD3 R14, P4, R23, R12, RZ ;  /* 0x0000000c170e7210 */ /* 0x000fe20007f9e0ff */
[----:B------:R-:W-:Y:S01]  /*7830*/  FMUL R119, R119, R136 ;  /* 0x0000008877777220 */ /* 0x000fe20000400000 */
[----:B------:R-:W-:Y:S01]  /*7840*/  F2FP.F16.F32.PACK_AB R114, RZ, R114 ;  /* 0x00000072ff72723e */ /* 0x000fe200000000ff */
[----:B------:R1:W-:Y:S01]  /*7850*/  @P5 STG.E.U16 desc[UR36][R12.64+0x2], R121 ;  /* 0x000002790c005986 */ /* 0x0003e2000c101524 */
[----:B------:R-:W-:Y:S01]  /*7860*/  ISETP.GT.AND P5, PT, R3, 0x80, P2 ;  /* 0x000000800300780c */ /* 0x000fe200017a4270 */
[--C-:B------:R-:W-:Y:S01]  /*7870*/  IMAD.X R15, R9, 0x1, R13.reuse, P4 ;  /* 0x00000001090f7824 */ /* 0x100fe200020e060d */
[C---:B------:R-:W-:Y:S01]  /*7880*/  ISETP.GT.AND P4, PT, R3.reuse, 0x80, P1 ;  /* 0x000000800300780c */ /* 0x040fe20000f84270 */
[-C--:B------:R-:W-:Y:S01]  /*7890*/  FMUL R104, R104, R136.reuse ;  /* 0x0000008868687220 */ /* 0x080fe20000400000 */
[----:B------:R-:W-:Y:S01]  /*78a0*/  ISETP.GT.AND P1, PT, R3, 0x88, P1 ;  /* 0x000000880300780c */ /* 0x000fe20000f24270 */
[-C--:B------:R-:W-:Y:S01]  /*78b0*/  FMUL R105, R105, R136.reuse ;  /* 0x0000008869697220 */ /* 0x080fe20000400000 */
[----:B------:R-:W-:Y:S01]  /*78c0*/  @P0 STG.E.U16 desc[UR36][R14.64], R122 ;  /* 0x0000007a0e000986 */ /* 0x000fe2000c101524 */
[----:B------:R-:W-:Y:S01]  /*78d0*/  ISETP.GT.AND P0, PT, R8, 0x11, PT ;  /* 0x000000110800780c */ /* 0x000fe20003f04270 */
[-C--:B------:R-:W-:Y:S01]  /*78e0*/  FMUL R106, R106, R136.reuse ;  /* 0x000000886a6a7220 */ /* 0x080fe20000400000 */
[----:B------:R-:W-:Y:S01]  /*78f0*/  F2FP.F16.F32.PACK_AB R115, RZ, R115 ;  /* 0x00000073ff73723e */ /* 0x000fe200000000ff */
[----:B------:R-:W-:Y:S01]  /*7900*/  FMUL R107, R107, R136 ;  /* 0x000000886b6b7220 */ /* 0x000fe20000400000 */
[----:B------:R-:W-:Y:S01]  /*7910*/  F2FP.F16.F32.PACK_AB R116, RZ, R116 ;  /* 0x00000074ff74723e */ /* 0x000fe200000000ff */
[----:B------:R-:W-:Y:S01]  /*7920*/  FMUL R108, R108, R136 ;  /* 0x000000886c6c7220 */ /* 0x000fe20000400000 */
[--C-:B------:R-:W-:Y:S01]  /*7930*/  @P5 IMAD.MOV.U32 R20, RZ, RZ, R12.reuse ;  /* 0x000000ffff145224 */ /* 0x100fe200078e000c */
[----:B------:R-:W-:Y:S01]  /*7940*/  F2FP.F16.F32.PACK_AB R117, RZ, R117 ;  /* 0x00000075ff75723e */ /* 0x000fe200000000ff */
[--C-:B------:R-:W-:Y:S01]  /*7950*/  @P5 IMAD.MOV.U32 R21, RZ, RZ, R13.reuse ;  /* 0x000000ffff155224 */ /* 0x100fe200078e000d */
[----:B------:R-:W-:Y:S01]  /*7960*/  F2FP.F16.F32.PACK_AB R118, RZ, R118 ;  /* 0x00000076ff76723e */ /* 0x000fe200000000ff */
[----:B0-----:R-:W-:Y:S01]  /*7970*/  @P4 IMAD.MOV.U32 R120, RZ, RZ, R12 ;  /* 0x000000ffff784224 */ /* 0x001fe200078e000c */
[----:B------:R-:W-:Y:S01]  /*7980*/  F2FP.F16.F32.PACK_AB R119, RZ, R119 ;  /* 0x00000077ff77723e */ /* 0x000fe200000000ff */
[----:B-1----:R-:W-:Y:S01]  /*7990*/  @P4 IMAD.MOV.U32 R121, RZ, RZ, R13 ;  /* 0x000000ffff794224 */ /* 0x002fe200078e000d */
[----:B------:R-:W-:Y:S01]  /*79a0*/  F2FP.F16.F32.PACK_AB R104, RZ, R104 ;  /* 0x00000068ff68723e */ /* 0x000fe200000000ff */
[--C-:B------:R-:W-:Y:S01]  /*79b0*/  @P3 IMAD.MOV.U32 R12, RZ, RZ, R14.reuse ;  /* 0x000000ffff0c3224 */ /* 0x100fe200078e000e */
[----:B------:R-:W-:Y:S01]  /*79c0*/  F2FP.F16.F32.PACK_AB R105, RZ, R105 ;  /* 0x00000069ff69723e */ /* 0x000fe200000000ff */
[--C-:B------:R-:W-:Y:S01]  /*79d0*/  @P3 IMAD.MOV.U32 R13, RZ, RZ, R15.reuse ;  /* 0x000000ffff0d3224 */ /* 0x100fe200078e000f */
[----:B------:R-:W-:Y:S01]  /*79e0*/  F2FP.F16.F32.PACK_AB R106, RZ, R106 ;  /* 0x0000006aff6a723e */ /* 0x000fe200000000ff */
[-C--:B------:R-:W-:Y:S01]  /*79f0*/  FMUL R109, R109, R136.reuse ;  /* 0x000000886d6d7220 */ /* 0x080fe20000400000 */
[-C--:B------:R-:W-:Y:S01]  /*7a00*/  FMUL R111, R111, R136.reuse ;  /* 0x000000886f6f7220 */ /* 0x080fe20000400000 */
[----:B------:R-:W-:Y:S01]  /*7a10*/  F2FP.F16.F32.PACK_AB R107, RZ, R107 ;  /* 0x0000006bff6b723e */ /* 0x000fe200000000ff */
[----:B------:R0:W-:Y:S01]  /*7a20*/  @P3 STG.E.U16 desc[UR36][R12.64+0x2], R123 ;  /* 0x0000027b0c003986 */ /* 0x0001e2000c101524 */
[C---:B------:R-:W-:Y:S01]  /*7a30*/  ISETP.GT.AND P3, PT, R3.reuse, 0x88, P2 ;  /* 0x000000880300780c */ /* 0x040fe20001764270 */
[-C--:B------:R-:W-:Y:S01]  /*7a40*/  FMUL R110, R110, R136.reuse ;  /* 0x000000886e6e7220 */ /* 0x080fe20000400000 */
[----:B------:R-:W-:Y:S01]  /*7a50*/  ISETP.GT.AND P2, PT, R8, 0x10, PT ;  /* 0x000000100800780c */ /* 0x000fe20003f44270 */
[----:B------:R-:W-:Y:S01]  /*7a60*/  @P5 STG.E.U16 desc[UR36][R20.64+0x10], R124 ;  /* 0x0000107c14005986 */ /* 0x000fe2000c101524 */
[C---:B------:R-:W-:Y:S01]  /*7a70*/  ISETP.GT.AND P5, PT, R3.reuse, RZ, P0 ;  /* 0x000000ff0300720c */ /* 0x040fe200007a4270 */
[----:B------:R-:W-:Y:S01]  /*7a80*/  FMUL R96, R96, R136 ;  /* 0x0000008860607220 */ /* 0x000fe20000400000 */
[----:B------:R-:W-:Y:S01]  /*7a90*/  F2FP.F16.F32.PACK_AB R108, RZ, R108 ;  /* 0x0000006cff6c723e */ /* 0x000fe200000000ff */
[----:B------:R-:W-:Y:S01]  /*7aa0*/  @P4 STG.E.U16 desc[UR36][R120.64+0x12], R125 ;  /* 0x0000127d78004986 */ /* 0x000fe2000c101524 */
[----:B------:R-:W-:Y:S01]  /*7ab0*/  ISETP.GT.AND P4, PT, R3, RZ, P2 ;  /* 0x000000ff0300720c */ /* 0x000fe20001784270 */
[-C--:B------:R-:W-:Y:S01]  /*7ac0*/  FMUL R97, R97, R136.reuse ;  /* 0x0000008861617220 */ /* 0x080fe20000400000 */
[----:B------:R-:W-:Y:S01]  /*7ad0*/  F2FP.F16.F32.PACK_AB R109, RZ, R109 ;  /* 0x0000006dff6d723e */ /* 0x000fe200000000ff */
[----:B------:R-:W-:Y:S01]  /*7ae0*/  FMUL R99, R99, R136 ;  /* 0x0000008863637220 */ /* 0x000fe20000400000 */
[----:B------:R-:W-:Y:S01]  /*7af0*/  F2FP.F16.F32.PACK_AB R111, RZ, R111 ;  /* 0x0000006fff6f723e */ /* 0x000fe200000000ff */
[----:B0-----:R-:W-:Y:S01]  /*7b00*/  @P3 IMAD.MOV.U32 R12, RZ, RZ, R14 ;  /* 0x000000ffff0c3224 */ /* 0x001fe200078e000e */
[----:B------:R-:W-:Y:S01]  /*7b10*/  F2FP.F16.F32.PACK_AB R110, RZ, R110 ;  /* 0x0000006eff6e723e */ /* 0x000fe200000000ff */
[----:B------:R-:W-:-:S02]  /*7b20*/  @P3 IMAD.MOV.U32 R13, RZ, RZ, R15 ;  /* 0x000000ffff0d3224 */ /* 0x000fc400078e000f */
[----:B------:R-:W-:Y:S01]  /*7b30*/  FMUL R98, R98, R136 ;  /* 0x0000008862627220 */ /* 0x000fe20000400000 */
[----:B------:R-:W-:Y:S01]  /*7b40*/  F2FP.F16.F32.PACK_AB R96, RZ, R96 ;  /* 0x00000060ff60723e */ /* 0x000fe200000000ff */
[-C--:B------:R-:W-:Y:S01]  /*7b50*/  FMUL R100, R100, R136.reuse ;  /* 0x0000008864647220 */ /* 0x080fe20000400000 */
[----:B------:R-:W-:Y:S01]  /*7b60*/  F2FP.F16.F32.PACK_AB R97, RZ, R97 ;  /* 0x00000061ff61723e */ /* 0x000fe200000000ff */
[----:B------:R0:W-:Y:S01]  /*7b70*/  @P3 STG.E.U16 desc[UR36][R12.64+0x10], R126 ;  /* 0x0000107e0c003986 */ /* 0x0001e2000c101524 */
[----:B------:R-:W-:Y:S01]  /*7b80*/  ISETP.GT.AND P3, PT, R3, 0x8, P2 ;  /* 0x000000080300780c */ /* 0x000fe20001764270 */
[-C--:B------:R-:W-:Y:S01]  /*7b90*/  FMUL R101, R101, R136.reuse ;  /* 0x0000008865657220 */ /* 0x080fe20000400000 */
[----:B------:R-:W-:Y:S01]  /*7ba0*/  F2FP.F16.F32.PACK_AB R99, RZ, R99 ;  /* 0x00000063ff63723e */ /* 0x000fe200000000ff */
[----:B------:R1:W-:Y:S01]  /*7bb0*/  @P1 STG.E.U16 desc[UR36][R14.64+0x12], R127 ;  /* 0x0000127f0e001986 */ /* 0x0003e2000c101524 */
[----:B------:R-:W-:Y:S01]  /*7bc0*/  ISETP.GT.AND P1, PT, R8, 0x18, PT ;  /* 0x000000180800780c */ /* 0x000fe20003f24270 */
[----:B------:R-:W-:Y:S01]  /*7bd0*/  FMUL R102, R102, R136 ;  /* 0x0000008866667220 */ /* 0x000fe20000400000 */
[----:B------:R-:W-:Y:S01]  /*7be0*/  F2FP.F16.F32.PACK_AB R98, RZ, R98 ;  /* 0x00000062ff62723e */ /* 0x000fe200000000ff */
[----:B------:R1:W-:Y:S01]  /*7bf0*/  @P5 STG.E.U16 desc[UR36][R6.64+0x22], R113 ;  /* 0x0000227106005986 */ /* 0x0003e2000c101524 */
[----:B------:R-:W-:Y:S01]  /*7c00*/  ISETP.GT.AND P5, PT, R3, 0x8, P0 ;  /* 0x000000080300780c */ /* 0x000fe200007a4270 */
[----:B------:R-:W-:Y:S01]  /*7c10*/  FMUL R103, R103, R136 ;  /* 0x0000008867677220 */ /* 0x000fe20000400000 */
[----:B------:R-:W-:Y:S01]  /*7c20*/  F2FP.F16.F32.PACK_AB R100, RZ, R100 ;  /* 0x00000064ff64723e */ /* 0x000fe200000000ff */
[----:B------:R1:W-:Y:S01]  /*7c30*/  @P4 STG.E.U16 desc[UR36][R6.64+0x20], R112 ;  /* 0x0000207006004986 */ /* 0x0003e2000c101524 */
[----:B------:R-:W-:Y:S01]  /*7c40*/  ISETP.GT.AND P4, PT, R3, RZ, P1 ;  /* 0x000000ff0300720c */ /* 0x000fe20000f84270 */
[----:B0-----:R-:W-:Y:S01]  /*7c50*/  IMAD.WIDE.U32 R12, R4, 0xf0, R10 ;  /* 0x000000f0040c7825 */ /* 0x001fe200078e000a */
[----:B------:R-:W-:Y:S01]  /*7c60*/  F2FP.F16.F32.PACK_AB R101, RZ, R101 ;  /* 0x00000065ff65723e */ /* 0x000fe200000000ff */
[----:B------:R1:W-:Y:S01]  /*7c70*/  @P3 STG.E.U16 desc[UR36][R10.64+0x20], R114 ;  /* 0x000020720a003986 */ /* 0x0003e2000c101524 */
[----:B------:R-:W-:Y:S01]  /*7c80*/  ISETP.GT.AND P3, PT, R8, 0x19, PT ;  /* 0x000000190800780c */ /* 0x000fe20003f64270 */
[----:B------:R-:W-:Y:S01]  /*7c90*/  IMAD.IADD R13, R5, 0x1, R13 ;  /* 0x00000001050d7824 */ /* 0x000fe200078e020d */
[----:B------:R-:W-:Y:S01]  /*7ca0*/  F2FP.F16.F32.PACK_AB R102, RZ, R102 ;  /* 0x00000066ff66723e */ /* 0x000fe200000000ff */
[-C--:B------:R-:W-:Y:S01]  /*7cb0*/  FMUL R88, R88, R136.reuse ;  /* 0x0000008858587220 */ /* 0x080fe20000400000 */
[----:B------:R-:W-:Y:S01]  /*7cc0*/  F2FP.F16.F32.PACK_AB R103, RZ, R103 ;  /* 0x00000067ff67723e */ /* 0x000fe200000000ff */
[----:B------:R1:W-:Y:S01]  /*7cd0*/  @P5 STG.E.U16 desc[UR36][R10.64+0x22], R115 ;  /* 0x000022730a005986 */ /* 0x0003e2000c101524 */
[----:B------:R-:W-:Y:S01]  /*7ce0*/  ISETP.GT.AND P5, PT, R3, RZ, P3 ;  /* 0x000000ff0300720c */ /* 0x000fe20001fa4270 */
[-C--:B------:R-:W-:Y:S01]  /*7cf0*/  FMUL R89, R89, R136.reuse ;  /* 0x0000008859597220 */ /* 0x080fe20000400000 */
[-C--:B------:R-:W-:Y:S01]  /*7d00*/  FMUL R90, R90, R136.reuse ;  /* 0x000000885a5a7220 */ /* 0x080fe20000400000 */
[----:B------:R1:W-:Y:S01]  /*7d10*/  @P4 STG.E.U16 desc[UR36][R6.64+0x30], R116 ;  /* 0x0000307406004986 */ /* 0x0003e2000c101524 */
[----:B------:R-:W-:Y:S01]  /*7d20*/  ISETP.GT.AND P4, PT, R3, 0x8, P1 ;  /* 0x000000080300780c */ /* 0x000fe20000f84270 */
[----:B------:R-:W-:Y:S01]  /*7d30*/  FMUL R91, R91, R136 ;  /* 0x000000885b5b7220 */ /* 0x000fe20000400000 */
[----:B------:R-:W-:Y:S01]  /*7d40*/  F2FP.F16.F32.PACK_AB R88, RZ, R88 ;  /* 0x00000058ff58723e */ /* 0x000fe200000000ff */
[-C--:B------:R-:W-:Y:S01]  /*7d50*/  FMUL R93, R93, R136.reuse ;  /* 0x000000885d5d7220 */ /* 0x080fe20000400000 */
[----:B------:R-:W-:Y:S01]  /*7d60*/  F2FP.F16.F32.PACK_AB R89, RZ, R89 ;  /* 0x00000059ff59723e */ /* 0x000fe200000000ff */
        /* <DEDUP_REMOVED lines=9> */
[C---:B------:R-:W-:Y:S01]  /*7e00*/  ISETP.GT.AND P4, PT, R3.reuse, 0x80, P2 ;  /* 0x000000800300780c */ /* 0x040fe20001784270 */
[-C--:B------:R-:W-:Y:S01]  /*7e10*/  FMUL R80, R80, R136.reuse ;  /* 0x0000008850507220 */ /* 0x080fe20000400000 */
[----:B------:R-:W-:Y:S01]  /*7e20*/  ISETP.GT.AND P2, PT, R3, 0x88, P2 ;  /* 0x000000880300780c */ /* 0x000fe20001744270 */
[----:B------:R-:W-:Y:S01]  /*7e30*/  FMUL R81, R81, R136 ;  /* 0x0000008851517220 */ /* 0x000fe20000400000 */
[----:B------:R-:W-:Y:S01]  /*7e40*/  F2FP.F16.F32.PACK_AB R92, RZ, R92 ;  /* 0x0000005cff5c723e */ /* 0x000fe200000000ff */
[----:B------:R-:W-:Y:S01]  /*7e50*/  FMUL R83, R83, R136 ;  /* 0x0000008853537220 */ /* 0x000fe20000400000 */
        /* <DEDUP_REMOVED lines=9> */
[----:B------:R-:W-:Y:S01]  /*7ef0*/  IMAD.X R5, R9, 0x1, R13, P5 ;  /* 0x0000000109057824 */ /* 0x000fe200028e060d */
[----:B------:R-:W-:Y:S01]  /*7f00*/  ISETP.GT.AND P0, PT, R3, 0x88, P0 ;  /* 0x000000880300780c */ /* 0x000fe20000704270 */
[-C--:B------:R-:W-:Y:S01]  /*7f10*/  FMUL R85, R85, R136.reuse ;  /* 0x0000008855557220 */ /* 0x080fe20000400000 */
[----:B------:R-:W-:Y:S01]  /*7f20*/  F2FP.F16.F32.PACK_AB R81, RZ, R81 ;  /* 0x00000051ff51723e */ /* 0x000fe200000000ff */
[-C--:B------:R-:W-:Y:S01]  /*7f30*/  FMUL R86, R86, R136.reuse ;  /* 0x0000008856567220 */ /* 0x080fe20000400000 */
[----:B------:R-:W-:Y:S01]  /*7f40*/  F2FP.F16.F32.PACK_AB R83, RZ, R83 ;  /* 0x00000053ff53723e */ /* 0x000fe200000000ff */
[----:B------:R-:W-:Y:S01]  /*7f50*/  FMUL R87, R87, R136 ;  /* 0x0000008857577220 */ /* 0x000fe20000400000 */
[----:B------:R-:W-:Y:S01]  /*7f60*/  F2FP.F16.F32.PACK_AB R82, RZ, R82 ;  /* 0x00000052ff52723e */ /* 0x000fe200000000ff */
[----:B------:R-:W-:Y:S01]  /*7f70*/  FMUL R72, R72, R136 ;  /* 0x0000008848487220 */ /* 0x000fe20000400000 */
[----:B------:R-:W-:Y:S01]  /*7f80*/  F2FP.F16.F32.PACK_AB R84, RZ, R84 ;  /* 0x00000054ff54723e */ /* 0x000fe200000000ff */
[-C--:B------:R-:W-:Y:S01]  /*7f90*/  FMUL R73, R73, R136.reuse ;  /* 0x0000008849497220 */ /* 0x080fe20000400000 */
[----:B------:R-:W-:Y:S01]  /*7fa0*/  F2FP.F16.F32.PACK_AB R85, RZ, R85 ;  /* 0x00000055ff55723e */ /* 0x000fe200000000ff */
[----:B------:R1:W-:Y:S01]  /*7fb0*/  @P4 STG.E.U16 desc[UR36][R12.64+0x22], R105 ;  /* 0x000022690c004986 */ /* 0x0003e2000c101524 */
[C---:B------:R-:W-:Y:S01]  /*7fc0*/  ISETP.GT.AND P4, PT, R3.reuse, 0x80, P1 ;  /* 0x000000800300780c */ /* 0x040fe20000f84270 */
[-C--:B------:R-:W-:Y:S01]  /*7fd0*/  FMUL R74, R74, R136.reuse ;  /* 0x000000884a4a7220 */ /* 0x080fe20000400000 */
[C---:B------:R-:W-:Y:S01]  /*7fe0*/  ISETP.GT.AND P1, PT, R3.reuse, 0x88, P1 ;  /* 0x000000880300780c */ /* 0x040fe20000f24270 */
[----:B------:R1:W-:Y:S01]  /*7ff0*/  @P2 STG.E.U16 desc[UR36][R4.64+0x20], R106 ;  /* 0x0000206a04002986 */ /* 0x0003e2000c101524 */
[----:B------:R-:W-:Y:S01]  /*8000*/  ISETP.GT.AND P2, PT, R3, 0x80, P3 ;  /* 0x000000800300780c */ /* 0x000fe20001f44270 */
[----:B------:R-:W-:Y:S01]  /*8010*/  FMUL R75, R75, R136 ;  /* 0x000000884b4b7220 */ /* 0x000fe20000400000 */
[----:B------:R-:W-:Y:S01]  /*8020*/  ISETP.GT.AND P3, PT, R3, 0x88, P3 ;  /* 0x000000880300780c */ /* 0x000fe20001f64270 */
[----:B------:R1:W-:Y:S01]  /*8030*/  @P0 STG.E.U16 desc[UR36][R4.64+0x22], R107 ;  /* 0x0000226b04000986 */ /* 0x0003e2000c101524 */
[----:B------:R-:W-:Y:S01]  /*8040*/  F2FP.F16.F32.PACK_AB R86, RZ, R86 ;  /* 0x00000056ff56723e */ /* 0x000fe200000000ff */
[-C--:B------:R-:W-:Y:S01]  /*8050*/  FMUL R77, R77, R136.reuse ;  /* 0x000000884d4d7220 */ /* 0x080fe20000400000 */
[----:B------:R-:W-:Y:S01]  /*8060*/  F2FP.F16.F32.PACK_AB R87, RZ, R87 ;  /* 0x00000057ff57723e */ /* 0x000fe200000000ff */
[----:B------:R-:W-:Y:S01]  /*8070*/  FMUL R76, R76, R136 ;  /* 0x000000884c4c7220 */ /* 0x000fe20000400000 */
[----:B------:R-:W-:Y:S01]  /*8080*/  F2FP.F16.F32.PACK_AB R72, RZ, R72 ;  /* 0x00000048ff48723e */ /* 0x000fe200000000ff */
[----:B------:R1:W-:Y:S01]  /*8090*/  @P4 STG.E.U16 desc[UR36][R12.64+0x30], R108 ;  /* 0x0000306c0c004986 */ /* 0x0003e2000c101524 */
[----:B------:R-:W-:Y:S01]  /*80a0*/  F2FP.F16.F32.PACK_AB R73, RZ, R73 ;  /* 0x00000049ff49723e */ /* 0x000fe200000000ff */
[----:B------:R-:W-:Y:S01]  /*80b0*/  FMUL R78, R78, R136 ;  /* 0x000000884e4e7220 */ /* 0x000fe20000400000 */
[----:B------:R-:W-:Y:S01]  /*80c0*/  F2FP.F16.F32.PACK_AB R74, RZ, R74 ;  /* 0x0000004aff4a723e */ /* 0x000fe200000000ff */
[----:B------:R1:W-:Y:S01]  /*80d0*/  @P2 STG.E.U16 desc[UR36][R12.64+0x32], R109 ;  /* 0x0000326d0c002986 */ /* 0x0003e2000c101524 */
[C---:B------:R-:W-:Y:S01]  /*80e0*/  ISETP.GT.AND P2, PT, R8.reuse, 0x21, PT ;  /* 0x000000210800780c */ /* 0x040fe20003f44270 */
[-C--:B------:R-:W-:Y:S01]  /*80f0*/  FMUL R79, R79, R136.reuse ;  /* 0x000000884f4f7220 */ /* 0x080fe20000400000 */
[----:B------:R-:W-:Y:S01]  /*8100*/  F2FP.F16.F32.PACK_AB R75, RZ, R75 ;  /* 0x0000004bff4b723e */ /* 0x000fe200000000ff */
[----:B------:R1:W-:Y:S01]  /*8110*/  @P3 STG.E.U16 desc[UR36][R4.64+0x32], R111 ;  /* 0x0000326f04003986 */ /* 0x0003e2000c101524 */
[----:B------:R-:W-:Y:S01]  /*8120*/  ISETP.GT.AND P3, PT, R8, 0x20, PT ;  /* 0x000000200800780c */ /* 0x000fe20003f64270 */
[-C--:B------:R-:W-:Y:S01]  /*8130*/  FMUL R64, R64, R136.reuse ;  /* 0x0000008840407220 */ /* 0x080fe20000400000 */
[C---:B------:R-:W-:Y:S01]  /*8140*/  ISETP.GT.AND P4, PT, R3.reuse, RZ, P2 ;  /* 0x000000ff0300720c */ /* 0x040fe20001784270 */
[----:B------:R1:W-:Y:S01]  /*8150*/  @P1 STG.E.U16 desc[UR36][R4.64+0x30], R110 ;  /* 0x0000306e04001986 */ /* 0x0003e2000c101524 */
[----:B------:R-:W-:Y:S01]  /*8160*/  ISETP.GT.AND P0, PT, R3, RZ, P3 ;  /* 0x000000ff0300720c */ /* 0x000fe20001f04270 */
[-C--:B------:R-:W-:Y:S01]  /*8170*/  FMUL R65, R65, R136.reuse ;  /* 0x0000008841417220 */ /* 0x080fe20000400000 */
[----:B------:R-:W-:Y:S01]  /*8180*/  ISETP.GT.AND P1, PT, R3, 0x8, P2 ;  /* 0x000000080300780c */ /* 0x000fe20001724270 */
[-C--:B------:R-:W-:Y:S01]  /*8190*/  FMUL R67, R67, R136.reuse ;  /* 0x0000008843437220 */ /* 0x080fe20000400000 */
[----:B------:R-:W-:Y:S01]  /*81a0*/  ISETP.GT.AND P5, PT, R3, 0x8, P3 ;  /* 0x000000080300780c */ /* 0x000fe20001fa4270 */
[-C--:B------:R-:W-:Y:S01]  /*81b0*/  FMUL R66, R66, R136.reuse ;  /* 0x0000008842427220 */ /* 0x080fe20000400000 */
[----:B------:R-:W-:Y:S01]  /*81c0*/  F2FP.F16.F32.PACK_AB R77, RZ, R77 ;  /* 0x0000004dff4d723e */ /* 0x000fe200000000ff */
[----:B------:R-:W-:Y:S01]  /*81d0*/  FMUL R68, R68, R136 ;  /* 0x0000008844447220 */ /* 0x000fe20000400000 */
        /* <DEDUP_REMOVED lines=14> */
[----:B------:R-:W-:Y:S01]  /*82c0*/  F2FP.F16.F32.PACK_AB R67, RZ, R67 ;  /* 0x00000043ff43723e */ /* 0x000fe200000000ff */
[----:B------:R1:W-:Y:S01]  /*82d0*/  @P5 STG.E.U16 desc[UR36][R10.64+0x40], R98 ;  /* 0x000040620a005986 */ /* 0x0003e2000c101524 */
[----:B------:R-:W-:Y:S01]  /*82e0*/  ISETP.GT.AND P5, PT, R3, RZ, P0 ;  /* 0x000000ff0300720c */ /* 0x000fe200007a4270 */
[-C--:B------:R-:W-:Y:S01]  /*82f0*/  FMUL R57, R57, R136.reuse ;  /* 0x0000008839397220 */ /* 0x080fe20000400000 */
[----:B------:R-:W-:Y:S01]  /*8300*/  ISETP.GT.AND P4, PT, R3, RZ, P1 ;  /* 0x000000ff0300720c */ /* 0x000fe20000f84270 */
[----:B------:R-:W-:Y:S01]  /*8310*/  FMUL R58, R58, R136 ;  /* 0x000000883a3a7220 */ /* 0x000fe20000400000 */
[----:B------:R-:W-:Y:S01]  /*8320*/  F2FP.F16.F32.PACK_AB R66, RZ, R66 ;  /* 0x00000042ff42723e */ /* 0x000fe200000000ff */
        /* <DEDUP_REMOVED lines=10> */
[----:B------:R-:W-:Y:S01]  /*83d0*/  FMUL R63, R63, R136 ;  /* 0x000000883f3f7220 */ /* 0x000fe20000400000 */
[----:B------:R-:W-:Y:S01]  /*83e0*/  F2FP.F16.F32.PACK_AB R56, RZ, R56 ;  /* 0x00000038ff38723e */ /* 0x000fe200000000ff */
[----:B------:R1:W-:Y:S01]  /*83f0*/  @P4 STG.E.U16 desc[UR36][R6.64+0x52], R101 ;  /* 0x0000526506004986 */ /* 0x0003e2000c101524 */
[----:B------:R-:W-:Y:S01]  /*8400*/  ISETP.GT.AND P4, PT, R3, 0x8, P1 ;  /* 0x000000080300780c */ /* 0x000fe20000f84270 */
[-C--:B------:R-:W-:Y:S01]  /*8410*/  FMUL R48, R48, R136.reuse ;  /* 0x0000008830307220 */ /* 0x080fe20000400000 */
[----:B------:R-:W-:Y:S01]  /*8420*/  F2FP.F16.F32.PACK_AB R57, RZ, R57 ;  /* 0x00000039ff39723e */ /* 0x000fe200000000ff */
[----:B------:R-:W-:Y:S01]  /*8430*/  FMUL R49, R49, R136 ;  /* 0x0000008831317220 */ /* 0x000fe20000400000 */
[----:B------:R-:W-:Y:S01]  /*8440*/  F2FP.F16.F32.PACK_AB R58, RZ, R58 ;  /* 0x0000003aff3a723e */ /* 0x000fe200000000ff */
[-C--:B------:R-:W-:Y:S01]  /*8450*/  FMUL R51, R51, R136.reuse ;  /* 0x0000008833337220 */ /* 0x080fe20000400000 */
        /* <DEDUP_REMOVED lines=29> */
[----:B------:R1:W-:Y:S01]  /*8630*/  @P2 STG.E.U16 desc[UR36][R4.64+0x42], R91 ;  /* 0x0000425b04002986 */ /* 0x0003e2000c101524 */
[----:B------:R-:W-:Y:S01]  /*8640*/  ISETP.GT.AND P2, PT, R8, 0x31, PT ;  /* 0x000000310800780c */ /* 0x000fe20003f44270 */
[-C--:B------:R-:W-:Y:S01]  /*8650*/  FMUL R44, R44, R136.reuse ;  /* 0x000000882c2c7220 */ /* 0x080fe20000400000 */
[----:B------:R-:W-:Y:S01]  /*8660*/  F2FP.F16.F32.PACK_AB R51, RZ, R51 ;  /* 0x00000033ff33723e */ /* 0x000fe200000000ff */
[----:B------:R-:W-:Y:S01]  /*8670*/  FMUL R45, R45, R136 ;  /* 0x000000882d2d7220 */ /* 0x000fe20000400000 */
[----:B------:R-:W-:Y:S01]  /*8680*/  F2FP.F16.F32.PACK_AB R50, RZ, R50 ;  /* 0x00000032ff32723e */ /* 0x000fe200000000ff */
[----:B------:R1:W-:Y:S01]  /*8690*/  @P4 STG.E.U16 desc[UR36][R12.64+0x50], R92 ;  /* 0x0000505c0c004986 */ /* 0x0003e2000c101524 */
[----:B------:R-:W-:Y:S01]  /*86a0*/  ISETP.GT.AND P4, PT, R3, RZ, P2 ;  /* 0x000000ff0300720c */ /* 0x000fe20001784270 */
[----:B------:R-:W-:Y:S01]  /*86b0*/  FMUL R46, R46, R136 ;  /* 0x000000882e2e7220 */ /* 0x000fe20000400000 */
[----:B------:R-:W-:Y:S01]  /*86c0*/  F2FP.F16.F32.PACK_AB R52, RZ, R52 ;  /* 0x00000034ff34723e */ /* 0x000fe200000000ff */
[----:B------:R1:W-:Y:S01]  /*86d0*/  @P3 STG.E.U16 desc[UR36][R12.64+0x52], R93 ;  /* 0x0000525d0c003986 */ /* 0x0003e2000c101524 */
[----:B------:R-:W-:Y:S01]  /*86e0*/  ISETP.GT.AND P3, PT, R8, 0x30, PT ;  /* 0x000000300800780c */ /* 0x000fe20003f64270 */
[-C--:B------:R-:W-:Y:S01]  /*86f0*/  FMUL R47, R47, R136.reuse ;  /* 0x000000882f2f7220 */ /* 0x080fe20000400000 */
[----:B------:R-:W-:Y:S01]  /*8700*/  F2FP.F16.F32.PACK_AB R53, RZ, R53 ;  /* 0x00000035ff35723e */ /* 0x000fe200000000ff */
[----:B------:R1:W-:Y:S01]  /*8710*/  @P0 STG.E.U16 desc[UR36][R4.64+0x50], R94 ;  /* 0x0000505e04000986 */ /* 0x0003e2000c101524 */
[C---:B------:R-:W-:Y:S01]  /*8720*/  ISETP.GT.AND P0, PT, R3.reuse, RZ, P3 ;  /* 0x000000ff0300720c */ /* 0x040fe20001f04270 */
[-C--:B------:R-:W-:Y:S01]  /*8730*/  FMUL R32, R32, R136.reuse ;  /* 0x0000008820207220 */ /* 0x080fe20000400000 */
[C---:B------:R-:W-:Y:S01]  /*8740*/  ISETP.GT.AND P5, PT, R3.reuse, 0x8, P3 ;  /* 0x000000080300780c */ /* 0x040fe20001fa4270 */
[----:B------:R1:W-:Y:S01]  /*8750*/  @P1 STG.E.U16 desc[UR36][R4.64+0x52], R95 ;  /* 0x0000525f04001986 */ /* 0x0003e2000c101524 */
[----:B------:R-:W-:Y:S01]  /*8760*/  ISETP.GT.AND P1, PT, R3, 0x8, P2 ;  /* 0x000000080300780c */ /* 0x000fe20001724270 */
[----:B------:R-:W-:Y:S01]  /*8770*/  FMUL R33, R33, R136 ;  /* 0x0000008821217220 */ /* 0x000fe20000400000 */
[----:B------:R-:W-:Y:S01]  /*8780*/  F2FP.F16.F32.PACK_AB R54, RZ, R54 ;  /* 0x00000036ff36723e */ /* 0x000fe200000000ff */
[----:B------:R1:W-:Y:S01]  /*8790*/  @P4 STG.E.U16 desc[UR36][R6.64+0x62], R81 ;  /* 0x0000625106004986 */ /* 0x0003e2000c101524 */
[----:B------:R-:W-:Y:S01]  /*87a0*/  F2FP.F16.F32.PACK_AB R55, RZ, R55 ;  /* 0x00000037ff37723e */ /* 0x000fe200000000ff */
[----:B------:R-:W-:Y:S01]  /*87b0*/  FMUL R34, R34, R136 ;  /* 0x0000008822227220 */ /* 0x000fe20000400000 */
[----:B------:R-:W-:Y:S01]  /*87c0*/  F2FP.F16.F32.PACK_AB R40, RZ, R40 ;  /* 0x00000028ff28723e */ /* 0x000fe200000000ff */
[-C--:B------:R-:W-:Y:S01]  /*87d0*/  FMUL R35, R35, R136.reuse ;  /* 0x0000008823237220 */ /* 0x080fe20000400000 */
[----:B------:R-:W-:Y:S01]  /*87e0*/  F2FP.F16.F32.PACK_AB R41, RZ, R41 ;  /* 0x00000029ff29723e */ /* 0x000fe200000000ff */
[----:B------:R1:W-:Y:S01]  /*87f0*/  @P0 STG.E.U16 desc[UR36][R6.64+0x60], R80 ;  /* 0x0000605006000986 */ /* 0x0003e2000c101524 */
[----:B------:R-:W-:Y:S01]  /*8800*/  ISETP.GT.AND P0, PT, R8, 0x38, PT ;  /* 0x000000380800780c */ /* 0x000fe20003f04270 */
        /* <DEDUP_REMOVED lines=9> */
[----:B------:R-:W-:Y:S01]  /*88a0*/  ISETP.GT.AND P4, PT, R3, RZ, P1 ;  /* 0x000000ff0300720c */ /* 0x000fe20000f84270 */
        /* <DEDUP_REMOVED lines=10> */
[----:B------:R1:W-:Y:S01]  /*8950*/  @P5 STG.E.U16 desc[UR36][R6.64+0x70], R84 ;  /* 0x0000705406005986 */ /* 0x0003e2000c101524 */
[C---:B------:R-:W-:Y:S01]  /*8960*/  ISETP.GT.AND P5, PT, R3.reuse, 0x8, P0 ;  /* 0x000000080300780c */ /* 0x040fe200007a4270 */
[-C--:B------:R-:W-:Y:S01]  /*8970*/  FMUL R28, R28, R136.reuse ;  /* 0x000000881c1c7220 */ /* 0x080fe20000400000 */
[----:B------:R-:W-:Y:S01]  /*8980*/  F2FP.F16.F32.PACK_AB R33, RZ, R33 ;  /* 0x00000021ff21723e */ /* 0x000fe200000000ff */
[----:B------:R1:W-:Y:S01]  /*8990*/  @P4 STG.E.U16 desc[UR36][R6.64+0x72], R85 ;  /* 0x0000725506004986 */ /* 0x0003e2000c101524 */
[----:B------:R-:W-:Y:S01]  /*89a0*/  ISETP.GT.AND P4, PT, R3, 0x8, P1 ;  /* 0x000000080300780c */ /* 0x000fe20000f84270 */
[----:B------:R-:W-:Y:S01]  /*89b0*/  FMUL R29, R29, R136 ;  /* 0x000000881d1d7220 */ /* 0x000fe20000400000 */
[----:B------:R-:W-:Y:S01]  /*89c0*/  F2FP.F16.F32.PACK_AB R34, RZ, R34 ;  /* 0x00000022ff22723e */ /* 0x000fe200000000ff */
[-C--:B------:R-:W-:Y:S01]  /*89d0*/  FMUL R30, R30, R136.reuse ;  /* 0x000000881e1e7220 */ /* 0x080fe20000400000 */
[----:B------:R-:W-:Y:S01]  /*89e0*/  F2FP.F16.F32.PACK_AB R35, RZ, R35 ;  /* 0x00000023ff23723e */ /* 0x000fe200000000ff */
[----:B------:R-:W-:Y:S01]  /*89f0*/  FMUL R31, R31, R136 ;  /* 0x000000881f1f7220 */ /* 0x000fe20000400000 */
[----:B------:R-:W-:-:S02]  /*8a00*/  F2FP.F16.F32.PACK_AB R36, RZ, R36 ;  /* 0x00000024ff24723e */ /* 0x000fc400000000ff */
[----:B------:R-:W-:Y:S01]  /*8a10*/  F2FP.F16.F32.PACK_AB R37, RZ, R37 ;  /* 0x00000025ff25723e */ /* 0x000fe200000000ff */
[----:B------:R1:W-:Y:S01]  /*8a20*/  @P5 STG.E.U16 desc[UR36][R10.64+0x70], R86 ;  /* 0x000070560a005986 */ /* 0x0003e2000c101524 */
[C---:B------:R-:W-:Y:S02]  /*8a30*/  ISETP.GT.AND P5, PT, R3.reuse, 0x80, P3 ;  /* 0x000000800300780c */ /* 0x040fe40001fa4270 */
[C---:B------:R-:W-:Y:S01]  /*8a40*/  ISETP.GT.AND P3, PT, R3.reuse, 0x88, P3 ;  /* 0x000000880300780c */ /* 0x040fe20001f64270 */
[----:B------:R1:W-:Y:S01]  /*8a50*/  @P4 STG.E.U16 desc[UR36][R10.64+0x72], R87 ;  /* 0x000072570a004986 */ /* 0x0003e2000c101524 */
[C---:B------:R-:W-:Y:S02]  /*8a60*/  ISETP.GT.AND P4, PT, R3.reuse, 0x80, P2 ;  /* 0x000000800300780c */ /* 0x040fe40001784270 */
[----:B------:R-:W-:Y:S02]  /*8a70*/  ISETP.GT.AND P2, PT, R3, 0x88, P2 ;  /* 0x000000880300780c */ /* 0x000fe40001744270 */
[----:B------:R-:W-:-:S02]  /*8a80*/  F2FP.F16.F32.PACK_AB R38, RZ, R38 ;  /* 0x00000026ff26723e */ /* 0x000fc400000000ff */
[----:B------:R-:W-:Y:S02]  /*8a90*/  F2FP.F16.F32.PACK_AB R39, RZ, R39 ;  /* 0x00000027ff27723e */ /* 0x000fe400000000ff */
[----:B------:R-:W-:Y:S01]  /*8aa0*/  F2FP.F16.F32.PACK_AB R24, RZ, R24 ;  /* 0x00000018ff18723e */ /* 0x000fe200000000ff */
[----:B------:R1:W-:Y:S01]  /*8ab0*/  @P5 STG.E.U16 desc[UR36][R12.64+0x60], R72 ;  /* 0x000060480c005986 */ /* 0x0003e2000c101524 */
[----:B------:R-:W-:Y:S02]  /*8ac0*/  F2FP.F16.F32.PACK_AB R25, RZ, R25 ;  /* 0x00000019ff19723e */ /* 0x000fe400000000ff */
[----:B------:R-:W-:Y:S01]  /*8ad0*/  F2FP.F16.F32.PACK_AB R26, RZ, R26 ;  /* 0x0000001aff1a723e */ /* 0x000fe200000000ff */
[----:B------:R1:W-:Y:S01]  /*8ae0*/  @P4 STG.E.U16 desc[UR36][R12.64+0x62], R73 ;  /* 0x000062490c004986 */ /* 0x0003e2000c101524 */
[C---:B------:R-:W-:Y:S02]  /*8af0*/  ISETP.GT.AND P4, PT, R3.reuse, 0x80, P0 ;  /* 0x000000800300780c */ /* 0x040fe40000784270 */
[C---:B------:R-:W-:Y:S01]  /*8b00*/  ISETP.GT.AND P0, PT, R3.reuse, 0x88, P0 ;  /* 0x000000880300780c */ /* 0x040fe20000704270 */
[----:B------:R1:W-:Y:S01]  /*8b10*/  @P3 STG.E.U16 desc[UR36][R4.64+0x60], R74 ;  /* 0x0000604a04003986 */ /* 0x0003e2000c101524 */
[----:B------:R-:W-:-:S02]  /*8b20*/  ISETP.GT.AND P3, PT, R3, 0x80, P1 ;  /* 0x000000800300780c */ /* 0x000fc40000f64270 */
[C---:B------:R-:W-:Y:S01]  /*8b30*/  ISETP.GT.AND P1, PT, R3.reuse, 0x88, P1 ;  /* 0x000000880300780c */ /* 0x040fe20000f24270 */
[----:B------:R1:W-:Y:S01]  /*8b40*/  @P2 STG.E.U16 desc[UR36][R4.64+0x62], R75 ;  /* 0x0000624b04002986 */ /* 0x0003e2000c101524 */
[C---:B------:R-:W-:Y:S02]  /*8b50*/  ISETP.GT.AND P2, PT, R8.reuse, 0x41, PT ;  /* 0x000000410800780c */ /* 0x040fe40003f44270 */
[----:B------:R-:W-:Y:S02]  /*8b60*/  F2FP.F16.F32.PACK_AB R27, RZ, R27 ;  /* 0x0000001bff1b723e */ /* 0x000fe400000000ff */
[----:B------:R-:W-:Y:S01]  /*8b70*/  F2FP.F16.F32.PACK_AB R28, RZ, R28 ;  /* 0x0000001cff1c723e */ /* 0x000fe200000000ff */
[----:B------:R1:W-:Y:S01]  /*8b80*/  @P4 STG.E.U16 desc[UR36][R12.64+0x70], R76 ;  /* 0x0000704c0c004986 */ /* 0x0003e2000c101524 */
[----:B------:R-:W-:Y:S02]  /*8b90*/  ISETP.GT.AND P4, PT, R3, RZ, P2 ;  /* 0x000000ff0300720c */ /* 0x000fe40001784270 */
[----:B------:R-:W-:Y:S01]  /*8ba0*/  F2FP.F16.F32.PACK_AB R29, RZ, R29 ;  /* 0x0000001dff1d723e */ /* 0x000fe200000000ff */
[----:B------:R1:W-:Y:S01]  /*8bb0*/  @P3 STG.E.U16 desc[UR36][R12.64+0x72], R77 ;  /* 0x0000724d0c003986 */ /* 0x0003e2000c101524 */
[----:B------:R-:W-:-:S02]  /*8bc0*/  ISETP.GT.AND P3, PT, R8, 0x40, PT ;  /* 0x000000400800780c */ /* 0x000fc40003f64270 */
[----:B------:R-:W-:Y:S01]  /*8bd0*/  F2FP.F16.F32.PACK_AB R30, RZ, R30 ;  /* 0x0000001eff1e723e */ /* 0x000fe200000000ff */
[----:B------:R1:W-:Y:S01]  /*8be0*/  @P0 STG.E.U16 desc[UR36][R4.64+0x70], R78 ;  /* 0x0000704e04000986 */ /* 0x0003e2000c101524 */
[C---:B------:R-:W-:Y:S02]  /*8bf0*/  ISETP.GT.AND P0, PT, R3.reuse, RZ, P3 ;  /* 0x000000ff0300720c */ /* 0x040fe40001f04270 */
[C---:B------:R-:W-:Y:S01]  /*8c00*/  ISETP.GT.AND P5, PT, R3.reuse, 0x8, P3 ;  /* 0x000000080300780c */ /* 0x040fe20001fa4270 */
[----:B------:R1:W-:Y:S01]  /*8c10*/  @P1 STG.E.U16 desc[UR36][R4.64+0x72], R79 ;  /* 0x0000724f04001986 */ /* 0x0003e2000c101524 */
[----:B------:R-:W-:Y:S02]  /*8c20*/  ISETP.GT.AND P1, PT, R3, 0x8, P2 ;  /* 0x000000080300780c */ /* 0x000fe40001724270 */
[----:B------:R-:W-:Y:S01]  /*8c30*/  F2FP.F16.F32.PACK_AB R31, RZ, R31 ;  /* 0x0000001fff1f723e */ /* 0x000fe200000000ff */
[----:B------:R1:W-:Y:S06]  /*8c40*/  @P4 STG.E.U16 desc[UR36][R6.64+0x82], R65 ;  /* 0x0000824106004986 */ /* 0x0003ec000c101524 */
[----:B------:R1:W-:Y:S01]  /*8c50*/  @P0 STG.E.U16 desc[UR36][R6.64+0x80], R64 ;  /* 0x0000804006000986 */ /* 0x0003e2000c101524 */
[----:B------:R-:W-:-:S03]  /*8c60*/  ISETP.GT.AND P0, PT, R8, 0x48, PT ;  /* 0x000000480800780c */ /* 0x000fc60003f04270 */
[----:B------:R1:W-:Y:S01]  /*8c70*/  @P1 STG.E.U16 desc[UR36][R10.64+0x82], R67 ;  /* 0x000082430a001986 */ /* 0x0003e2000c101524 */
[----:B------:R-:W-:-:S03]  /*8c80*/  ISETP.GT.AND P1, PT, R8, 0x49, PT ;  /* 0x000000490800780c */ /* 0x000fc60003f24270 */
[----:B------:R1:W-:Y:S01]  /*8c90*/  @P5 STG.E.U16 desc[UR36][R10.64+0x80], R66 ;  /* 0x000080420a005986 */ /* 0x0003e2000c101524 */
[C---:B------:R-:W-:Y:S02]  /*8ca0*/  ISETP.GT.AND P5, PT, R3.reuse, RZ, P0 ;  /* 0x000000ff0300720c */ /* 0x040fe400007a4270 */
[----:B------:R-:W-:-:S11]  /*8cb0*/  ISETP.GT.AND P4, PT, R3, RZ, P1 ;  /* 0x000000ff0300720c */ /* 0x000fd60000f84270 */
[----:B------:R1:W-:Y:S01]  /*8cc0*/  @P5 STG.E.U16 desc[UR36][R6.64+0x90], R68 ;  /* 0x0000904406005986 */ /* 0x0003e2000c101524 */
[----:B------:R-:W-:-:S03]  /*8cd0*/  ISETP.GT.AND P5, PT, R3, 0x8, P0 ;  /* 0x000000080300780c */ /* 0x000fc600007a4270 */
[----:B------:R1:W-:Y:S01]  /*8ce0*/  @P4 STG.E.U16 desc[UR36][R6.64+0x92], R69 ;  /* 0x0000924506004986 */ /* 0x0003e2000c101524 */
[----:B------:R-:W-:-:S09]  /*8cf0*/  ISETP.GT.AND P4, PT, R3, 0x8, P1 ;  /* 0x000000080300780c */ /* 0x000fd20000f84270 */
[----:B------:R1:W-:Y:S01]  /*8d00*/  @P5 STG.E.U16 desc[UR36][R10.64+0x90], R70 ;  /* 0x000090460a005986 */ /* 0x0003e2000c101524 */
[C---:B------:R-:W-:Y:S02]  /*8d10*/  ISETP.GT.AND P5, PT, R3.reuse, 0x80, P3 ;  /* 0x000000800300780c */ /* 0x040fe40001fa4270 */
[C---:B------:R-:W-:Y:S01]  /*8d20*/  ISETP.GT.AND P3, PT, R3.reuse, 0x88, P3 ;  /* 0x000000880300780c */ /* 0x040fe20001f64270 */
[----:B------:R1:W-:Y:S01]  /*8d30*/  @P4 STG.E.U16 desc[UR36][R10.64+0x92], R71 ;  /* 0x000092470a004986 */ /* 0x0003e2000c101524 */
[C---:B------:R-:W-:Y:S02]  /*8d40*/  ISETP.GT.AND P4, PT, R3.reuse, 0x80, P2 ;  /* 0x000000800300780c */ /* 0x040fe40001784270 */
[----:B------:R-:W-:-:S07]  /*8d50*/  ISETP.GT.AND P2, PT, R3, 0x88, P2 ;  /* 0x000000880300780c */ /* 0x000fce0001744270 */
[----:B------:R1:W-:Y:S04]  /*8d60*/  @P5 STG.E.U16 desc[UR36][R12.64+0x80], R56 ;  /* 0x000080380c005986 */ /* 0x0003e8000c101524 */
[----:B------:R1:W-:Y:S01]  /*8d70*/  @P4 STG.E.U16 desc[UR36][R12.64+0x82], R57 ;  /* 0x000082390c004986 */ /* 0x0003e2000c101524 */
[C---:B------:R-:W-:Y:S02]  /*8d80*/  ISETP.GT.AND P4, PT, R3.reuse, 0x80, P0 ;  /* 0x000000800300780c */ /* 0x040fe40000784270 */
[C---:B------:R-:W-:Y:S01]  /*8d90*/  ISETP.GT.AND P0, PT, R3.reuse, 0x88, P0 ;  /* 0x000000880300780c */ /* 0x040fe20000704270 */
[----:B------:R1:W-:Y:S01]  /*8da0*/  @P3 STG.E.U16 desc[UR36][R4.64+0x80], R58 ;  /* 0x0000803a04003986 */ /* 0x0003e2000c101524 */
[C---:B------:R-:W-:Y:S02]  /*8db0*/  ISETP.GT.AND P3, PT, R3.reuse, 0x80, P1 ;  /* 0x000000800300780c */ /* 0x040fe40000f64270 */
[----:B------:R-:W-:Y:S01]  /*8dc0*/  ISETP.GT.AND P1, PT, R3, 0x88, P1 ;  /* 0x000000880300780c */ /* 0x000fe20000f24270 */
[----:B------:R1:W-:Y:S01]  /*8dd0*/  @P2 STG.E.U16 desc[UR36][R4.64+0x82], R59 ;  /* 0x0000823b04002986 */ /* 0x0003e2000c101524 */
[----:B------:R-:W-:-:S05]  /*8de0*/  ISETP.GT.AND P2, PT, R8, 0x51, PT ;  /* 0x000000510800780c */ /* 0x000fca0003f44270 */
[----:B------:R1:W-:Y:S01]  /*8df0*/  @P4 STG.E.U16 desc[UR36][R12.64+0x90], R60 ;  /* 0x0000903c0c004986 */ /* 0x0003e2000c101524 */
[----:B------:R-:W-:-:S03]  /*8e00*/  ISETP.GT.AND P4, PT, R3, RZ, P2 ;  /* 0x000000ff0300720c */ /* 0x000fc60001784270 */
[----:B------:R1:W-:Y:S01]  /*8e10*/  @P3 STG.E.U16 desc[UR36][R12.64+0x92], R61 ;  /* 0x0000923d0c003986 */ /* 0x0003e2000c101524 */
[----:B------:R-:W-:-:S03]  /*8e20*/  ISETP.GT.AND P3, PT, R8, 0x50, PT ;  /* 0x000000500800780c */ /* 0x000fc60003f64270 */
[----:B------:R1:W-:Y:S01]  /*8e30*/  @P0 STG.E.U16 desc[UR36][R4.64+0x90], R62 ;  /* 0x0000903e04000986 */ /* 0x0003e2000c101524 */
[C---:B------:R-:W-:Y:S02]  /*8e40*/  ISETP.GT.AND P0, PT, R3.reuse, RZ, P3 ;  /* 0x000000ff0300720c */ /* 0x040fe40001f04270 */
[C---:B------:R-:W-:Y:S01]  /*8e50*/  ISETP.GT.AND P5, PT, R3.reuse, 0x8, P3 ;  /* 0x000000080300780c */ /* 0x040fe20001fa4270 */
[----:B------:R1:W-:Y:S01]  /*8e60*/  @P1 STG.E.U16 desc[UR36][R4.64+0x92], R63 ;  /* 0x0000923f04001986 */ /* 0x0003e2000c101524 */
[----:B------:R-:W-:-:S03]  /*8e70*/  ISETP.GT.AND P1, PT, R3, 0x8, P2 ;  /* 0x000000080300780c */ /* 0x000fc60001724270 */
        /* <DEDUP_REMOVED lines=25> */
[----:B------:R1:W-:Y:S06]  /*9010*/  @P2 STG.E.U16 desc[UR36][R4.64+0xa2], R43 ;  /* 0x0000a22b04002986 */ /* 0x0003ec000c101524 */
[----:B------:R1:W-:Y:S04]  /*9020*/  @P4 STG.E.U16 desc[UR36][R12.64+0xb0], R44 ;  /* 0x0000b02c0c004986 */ /* 0x0003e8000c101524 */
[----:B------:R1:W-:Y:S01]  /*9030*/  @P3 STG.E.U16 desc[UR36][R12.64+0xb2], R45 ;  /* 0x0000b22d0c003986 */ /* 0x0003e2000c101524 */
[----:B------:R-:W-:-:S03]  /*9040*/  ISETP.GT.AND P3, PT, R8, 0x60, PT ;  /* 0x000000600800780c */ /* 0x000fc60003f64270 */
[----:B------:R1:W-:Y:S01]  /*9050*/  @P0 STG.E.U16 desc[UR36][R4.64+0xb0], R46 ;  /* 0x0000b02e04000986 */ /* 0x0003e2000c101524 */
[----:B------:R-:W-:Y:S02]  /*9060*/  ISETP.GT.AND P0, PT, R8, 0x61, PT ;  /* 0x000000610800780c */ /* 0x000fe40003f04270 */
[C---:B------:R-:W-:Y:S01]  /*9070*/  ISETP.GT.AND P4, PT, R3.reuse, 0x8, P3 ;  /* 0x000000080300780c */ /* 0x040fe20001f84270 */
[----:B------:R1:W-:Y:S01]  /*9080*/  @P1 STG.E.U16 desc[UR36][R4.64+0xb2], R47 ;  /* 0x0000b22f04001986 */ /* 0x0003e2000c101524 */
[C---:B------:R-:W-:Y:S02]  /*9090*/  ISETP.GT.AND P1, PT, R3.reuse, RZ, P3 ;  /* 0x000000ff0300720c */ /* 0x040fe40001f24270 */
[C---:B------:R-:W-:Y:S02]  /*90a0*/  ISETP.GT.AND P2, PT, R3.reuse, RZ, P0 ;  /* 0x000000ff0300720c */ /* 0x040fe40000744270 */
[----:B------:R-:W-:-:S09]  /*90b0*/  ISETP.GT.AND P5, PT, R3, 0x8, P0 ;  /* 0x000000080300780c */ /* 0x000fd200007a4270 */
[----:B------:R1:W-:Y:S01]  /*90c0*/  @P1 STG.E.U16 desc[UR36][R6.64+0xc0], R32 ;  /* 0x0000c02006001986 */ /* 0x0003e2000c101524 */
[----:B------:R-:W-:-:S03]  /*90d0*/  ISETP.GT.AND P1, PT, R8, 0x68, PT ;  /* 0x000000680800780c */ /* 0x000fc60003f24270 */
[----:B------:R1:W-:Y:S01]  /*90e0*/  @P2 STG.E.U16 desc[UR36][R6.64+0xc2], R33 ;  /* 0x0000c22106002986 */ /* 0x0003e2000c101524 */
[----:B------:R-:W-:-:S03]  /*90f0*/  ISETP.GT.AND P2, PT, R8, 0x69, PT ;  /* 0x000000690800780c */ /* 0x000fc60003f44270 */
[----:B------:R1:W-:Y:S01]  /*9100*/  @P4 STG.E.U16 desc[UR36][R10.64+0xc0], R34 ;  /* 0x0000c0220a004986 */ /* 0x0003e2000c101524 */
[----:B------:R-:W-:-:S03]  /*9110*/  ISETP.GT.AND P4, PT, R3, RZ, P2 ;  /* 0x000000ff0300720c */ /* 0x000fc60001784270 */
[----:B------:R1:W-:Y:S01]  /*9120*/  @P5 STG.E.U16 desc[UR36][R10.64+0xc2], R35 ;  /* 0x0000c2230a005986 */ /* 0x0003e2000c101524 */
[----:B------:R-:W-:-:S09]  /*9130*/  ISETP.GT.AND P5, PT, R3, RZ, P1 ;  /* 0x000000ff0300720c */ /* 0x000fd20000fa4270 */
        /* <DEDUP_REMOVED lines=10> */
[----:B------:R1:W-:Y:S01]  /*91e0*/  @P4 STG.E.U16 desc[UR36][R12.64+0xc0], R24 ;  /* 0x0000c0180c004986 */ /* 0x0003e2000c101524 */
[C---:B------:R-:W-:Y:S02]  /*91f0*/  ISETP.GT.AND P4, PT, R3.reuse, 0x80, P1 ;  /* 0x000000800300780c */ /* 0x040fe40000f84270 */
[C---:B------:R-:W-:Y:S01]  /*9200*/  ISETP.GT.AND P1, PT, R3.reuse, 0x88, P1 ;  /* 0x000000880300780c */ /* 0x040fe20000f24270 */
[----:B------:R1:W-:Y:S01]  /*9210*/  @P5 STG.E.U16 desc[UR36][R12.64+0xc2], R25 ;  /* 0x0000c2190c005986 */ /* 0x0003e2000c101524 */
[C---:B------:R-:W-:Y:S02]  /*9220*/  ISETP.GT.AND P5, PT, R3.reuse, 0x80, P2 ;  /* 0x000000800300780c */ /* 0x040fe400017a4270 */
[----:B------:R-:W-:Y:S01]  /*9230*/  ISETP.GT.AND P2, PT, R3, 0x88, P2 ;  /* 0x000000880300780c */ /* 0x000fe20001744270 */
[----:B------:R1:W-:Y:S04]  /*9240*/  @P3 STG.E.U16 desc[UR36][R4.64+0xc0], R26 ;  /* 0x0000c01a04003986 */ /* 0x0003e8000c101524 */
[----:B------:R1:W-:Y:S04]  /*9250*/  @P0 STG.E.U16 desc[UR36][R4.64+0xc2], R27 ;  /* 0x0000c21b04000986 */ /* 0x0003e8000c101524 */
[----:B------:R1:W-:Y:S04]  /*9260*/  @P4 STG.E.U16 desc[UR36][R12.64+0xd0], R28 ;  /* 0x0000d01c0c004986 */ /* 0x0003e8000c101524 */
[----:B------:R1:W-:Y:S04]  /*9270*/  @P5 STG.E.U16 desc[UR36][R12.64+0xd2], R29 ;  /* 0x0000d21d0c005986 */ /* 0x0003e8000c101524 */
[----:B------:R1:W-:Y:S04]  /*9280*/  @P1 STG.E.U16 desc[UR36][R4.64+0xd0], R30 ;  /* 0x0000d01e04001986 */ /* 0x0003e8000c101524 */
[----:B------:R1:W-:Y:S02]  /*9290*/  @P2 STG.E.U16 desc[UR36][R4.64+0xd2], R31 ;  /* 0x0000d21f04002986 */ /* 0x0003e4000c101524 */
.L_x_249:
[----:B------:R-:W-:Y:S05]  /*92a0*/  BSYNC B0 ;  /* 0x0000000000007941 */ /* 0x000fea0003800000 */
.L_x_29:
[----:B------:R-:W-:Y:S01]  /*92b0*/  ULDC UR4, c[0x0][0xc] ;  /* 0x0000030000047ab9 */ /* 0x000fe20000000800 */
[----:B------:R-:W-:Y:S01]  /*92c0*/  ULDC UR5, c[0x0][0x10] ;  /* 0x0000040000057ab9 */ /* 0x000fe20000000800 */
[----:B------:R-:W2:Y:S01]  /*92d0*/  LDC R3, c[0x0][0x14] ;  /* 0x00000500ff037b82 */ /* 0x000ea20000000800 */
[----:B------:R-:W-:Y:S01]  /*92e0*/  UIMAD.WIDE.U32 UR4, UR4, UR5, URZ ;  /* 0x00000005040472a5 */ /* 0x000fe2000f8e003f */
[----:B------:R-:W-:Y:S02]  /*92f0*/  IMAD.MOV.U32 R139, RZ, RZ, -0x1 ;  /* 0xffffffffff8b7424 */ /* 0x000fe400078e00ff */
[----:B------:R-:W-:-:S03]  /*9300*/  IMAD.MOV.U32 R23, RZ, RZ, -0x1 ;  /* 0xffffffffff177424 */ /* 0x000fc600078e00ff */
[----:B--2---:R-:W-:-:S04]  /*9310*/  IMAD.WIDE.U32 R16, R3, UR4, R16 ;  /* 0x0000000403107c25 */ /* 0x004fc8000f8e0010 */
[----:B------:R-:W-:Y:S01]  /*9320*/  IMAD R3, R3, UR5, RZ ;  /* 0x0000000503037c24 */ /* 0x000fe2000f8e02ff */
[----:B------:R-:W-:Y:S02]  /*9330*/  ULDC.64 UR4, c[0x0][0x650] ;  /* 0x0001940000047ab9 */ /* 0x000fe40000000a00 */
[----:B------:R-:W-:Y:S01]  /*9340*/  ISETP.GE.U32.AND P0, PT, R16, UR4, PT ;  /* 0x0000000410007c0c */ /* 0x000fe2000bf06070 */
[--C-:B------:R-:W-:Y:S01]  /*9350*/  IMAD.IADD R17, R17, 0x1, R3.reuse ;  /* 0x0000000111117824 */ /* 0x100fe200078e0203 */
[----:B------:R-:W-:-:S04]  /*9360*/  PRMT R3, RZ, 0x7610, R3 ;  /* 0x00007610ff037816 */ /* 0x000fc80000000003 */
[----:B------:R-:W-:-:S13]  /*9370*/  ISETP.GE.U32.AND.EX P0, PT, R17, UR5, PT, P0 ;  /* 0x0000000511007c0c */ /* 0x000fda000bf06100 */
[----:B------:R-:W-:Y:S05]  /*9380*/  @P0 BRA `(.L_x_250) ;  /* 0x0000000400640947 */ /* 0x000fea0003800000 */
[----:B01----:R-:W0:Y:S01]  /*9390*/  S2R R12, SR_CTAID.X ;  /* 0x00000000000c7919 */ /* 0x003e220000002500 */
[----:B---34-:R-:W1:Y:S01]  /*93a0*/  LDC.64 R10, c[0x0][0x628] ;  /* 0x00018a00ff0a7b82 */ /* 0x018e620000000a00 */
[----:B------:R-:W-:Y:S01]  /*93b0*/  ULDC UR4, c[0x0][0x150] ;  /* 0x0000540000047ab9 */ /* 0x000fe20000000800 */
[----:B------:R-:W-:Y:S01]  /*93c0*/  IMAD.MOV.U32 R8, RZ, RZ, R16 ;  /* 0x000000ffff087224 */ /* 0x000fe200078e0010 */
[----:B------:R-:W2:Y:S01]  /*93d0*/  S2R R24, SR_CTAID.Y ;  /* 0x0000000000187919 */ /* 0x000ea20000002600 */
[----:B------:R-:W-:-:S04]  /*93e0*/  IMAD.MOV.U32 R9, RZ, RZ, R17 ;  /* 0x000000ffff097224 */ /* 0x000fc800078e0011 */
[----:B------:R-:W3:Y:S08]  /*93f0*/  LDC R21, c[0x0][0x144] ;  /* 0x00005100ff157b82 */ /* 0x000ef00000000800 */
[----:B------:R-:W4:Y:S08]  /*9400*/  LDC R0, c[0x0][0x630] ;  /* 0x00018c00ff007b82 */ /* 0x000f300000000800 */
[----:B------:R-:W2:Y:S01]  /*9410*/  LDC.64 R14, c[0x0][0x620] ;  /* 0x00018800ff0e7b82 */ /* 0x000ea20000000a00 */
[----:B-1----:R-:W-:-:S04]  /*9420*/  ISETP.NE.U32.AND P0, PT, R10, RZ, PT ;  /* 0x000000ff0a00720c */ /* 0x002fc80003f05070 */
[----:B------:R-:W-:Y:S02]  /*9430*/  ISETP.NE.AND.EX P0, PT, R11, RZ, PT, P0 ;  /* 0x000000ff0b00720c */ /* 0x000fe40003f05300 */
[----:B0-----:R-:W-:-:S05]  /*9440*/  I2FP.F32.U32 R3, R12 ;  /* 0x0000000c00037245 */ /* 0x001fca0000201000 */
[----:B------:R-:W-:-:S04]  /*9450*/  FMUL R3, R3, UR4 ;  /* 0x0000000403037c20 */ /* 0x000fc80008400000 */
[----:B------:R0:W1:Y:S02]  /*9460*/  F2I.U32.TRUNC.NTZ R20, R3 ;  /* 0x0000000300147305 */ /* 0x000064000020f000 */
[----:B---34-:R-:W-:Y:S05]  /*9470*/  @!P0 BRA `(.L_x_251) ;  /* 0x0000000000288947 */ /* 0x018fea0003800000 */
[----:B0-----:R-:W0:Y:S02]  /*9480*/  LDC R3, c[0x0][0x634] ;  /* 0x00018d00ff037b82 */ /* 0x001e240000000800 */
        /* <DEDUP_REMOVED lines=9> */
.L_x_251:
[----:B------:R-:W3:Y:S01]  /*9520*/  LDC.64 R28, c[0x0][0x640] ;  /* 0x00019000ff1c7b82 */ /* 0x000ee20000000a00 */
[-CC-:B------:R-:W-:Y:S01]  /*9530*/  SHF.R.U64 R23, R8, R0.reuse, R9.reuse ;  /* 0x0000000008177219 */ /* 0x180fe20000001209 */
[----:B-1----:R-:W-:Y:S01]  /*9540*/  IMAD.MOV R20, RZ, RZ, -R20 ;  /* 0x000000ffff147224 */ /* 0x002fe200078e0a14 */
[----:B------:R-:W-:Y:S01]  /*9550*/  SHF.R.U32.HI R0, RZ, R0, R9 ;  /* 0x00000000ff007219 */ /* 0x000fe20000011609 */
[----:B------:R-:W-:Y:S01]  /*9560*/  ULDC UR4, c[0x0][0x154] ;  /* 0x0000550000047ab9 */ /* 0x000fe20000000800 */
[----:B0-----:R-:W-:Y:S01]  /*9570*/  IADD3 R3, P0, RZ, -R23, RZ ;  /* 0x80000017ff037210 */ /* 0x001fe20007f1e0ff */
[----:B------:R-:W-:Y:S02]  /*9580*/  IMAD R21, R21, R20, R12 ;  /* 0x0000001415157224 */ /* 0x000fe400078e020c */
[----:B------:R-:W0:Y:S01]  /*9590*/  LDC R6, c[0x0][0x618] ;  /* 0x00018600ff067b82 */ /* 0x000e220000000800 */
[----:B------:R-:W-:Y:S02]  /*95a0*/  IMAD.MOV.U32 R7, RZ, RZ, 0x1 ;  /* 0x00000001ff077424 */ /* 0x000fe400078e00ff */
[----:B------:R-:W-:-:S04]  /*95b0*/  IMAD.X R5, RZ, RZ, ~R0, P0 ;  /* 0x000000ffff057224 */ /* 0x000fc800000e0e00 */
[-C--:B--2---:R-:W-:Y:S01]  /*95c0*/  IMAD R0, R5, R14.reuse, RZ ;  /* 0x0000000e05007224 */ /* 0x084fe200078e02ff */
[----:B------:R-:W1:Y:S01]  /*95d0*/  LDC R8, c[0x0][0x608] ;  /* 0x00018200ff087b82 */ /* 0x000e620000000800 */
[----:B------:R-:W-:-:S04]  /*95e0*/  IMAD.WIDE.U32 R4, R3, R14, R16 ;  /* 0x0000000e03047225 */ /* 0x000fc800078e0010 */
[----:B------:R-:W-:Y:S01]  /*95f0*/  IMAD R3, R3, R15, R0 ;  /* 0x0000000f03037224 */ /* 0x000fe200078e0200 */
[----:B------:R-:W-:Y:S02]  /*9600*/  I2FP.F32.U32 R0, R24 ;  /* 0x0000001800007245 */ /* 0x000fe40000201000 */
[----:B------:R-:W2:Y:S01]  /*9610*/  LDC R26, c[0x0][0x658] ;  /* 0x00019600ff1a7b82 */ /* 0x000ea20000000800 */
[----:B------:R-:W-:Y:S01]  /*9620*/  IMAD.IADD R3, R5, 0x1, R3 ;  /* 0x0000000105037824 */ /* 0x000fe200078e0203 */
[----:B---3--:R-:W-:Y:S01]  /*9630*/  ISETP.NE.U32.AND P0, PT, R28, RZ, PT ;  /* 0x000000ff1c00720c */ /* 0x008fe20003f05070 */
[----:B------:R-:W-:Y:S01]  /*9640*/  FMUL R0, R0, UR4 ;  /* 0x0000000400007c20 */ /* 0x000fe20008400000 */
[----:B------:R-:W-:Y:S02]  /*9650*/  IMAD.MOV.U32 R5, RZ, RZ, -0x1 ;  /* 0xffffffffff057424 */ /* 0x000fe400078e00ff */
[----:B------:R-:W-:Y:S01]  /*9660*/  ISETP.NE.AND.EX P0, PT, R29, RZ, PT, P0 ;  /* 0x000000ff1d00720c */ /* 0x000fe20003f05300 */
[----:B------:R3:W4:Y:S01]  /*9670*/  F2I.U32.TRUNC.NTZ R13, R0 ;  /* 0x00000000000d7305 */ /* 0x000722000020f000 */
[----:B------:R-:W3:Y:S01]  /*9680*/  LDC R15, c[0x0][0x148] ;  /* 0x00005200ff0f7b82 */ /* 0x000ee20000000800 */
[----:B0-----:R-:W-:-:S02]  /*9690*/  SHF.R.U64 R12, R4, R6, R3 ;  /* 0x00000006040c7219 */ /* 0x001fc40000001203 */
[----:B------:R-:W-:-:S05]  /*96a0*/  SHF.R.U32.HI R3, RZ, R6, R3 ;  /* 0x00000006ff037219 */ /* 0x000fca0000011603 */
[----:B------:R-:W0:Y:S01]  /*96b0*/  LDC R20, c[0x0][0x600] ;  /* 0x00018000ff147b82 */ /* 0x000e220000000800 */
[-CC-:B-1----:R-:W-:Y:S02]  /*96c0*/  SHF.R.U64 R10, R12, R8.reuse, R3.reuse ;  /* 0x000000080c0a7219 */ /* 0x182fe40000001203 */
[----:B------:R-:W-:-:S05]  /*96d0*/  SHF.R.U32.HI R3, RZ, R8, R3 ;  /* 0x00000008ff037219 */ /* 0x000fca0000011603 */
[----:B------:R-:W1:Y:S01]  /*96e0*/  LDC R27, c[0x0][0x648] ;  /* 0x00019200ff1b7b82 */ /* 0x000e620000000800 */
[-C--:B--2---:R-:W-:Y:S02]  /*96f0*/  SHF.L.U32 R4, R5, R26.reuse, RZ ;  /* 0x0000001a05047219 */ /* 0x084fe400000006ff */
[-CC-:B------:R-:W-:Y:S02]  /*9700*/  SHF.R.U64 R14, R10, R26.reuse, R3.reuse ;  /* 0x0000001a0a0e7219 */ /* 0x180fe40000001203 */
[----:B------:R-:W-:Y:S02]  /*9710*/  SHF.R.U32.HI R5, RZ, R26, R3 ;  /* 0x0000001aff057219 */ /* 0x000fe40000011603 */
[----:B------:R-:W-:Y:S01]  /*9720*/  LOP3.LUT R25, RZ, R4, RZ, 0x33, !PT ;  /* 0x00000004ff197212 */ /* 0x000fe200078e33ff */
[----:B------:R-:W2:Y:S01]  /*9730*/  LDC R30, c[0x0][0x638] ;  /* 0x00018e00ff1e7b82 */ /* 0x000ea20000000800 */
[----:B------:R-:W-:Y:S01]  /*9740*/  SHF.L.U32 R26, R7, R26, RZ ;  /* 0x0000001a071a7219 */ /* 0x000fe200000006ff */
[----:B------:R-:W-:-:S06]  /*9750*/  IMAD.MOV.U32 R4, RZ, RZ, R14 ;  /* 0x000000ffff047224 */ /* 0x000fcc00078e000e */
[----:B------:R-:W0:Y:S01]  /*9760*/  LDC R31, c[0x0][0x610] ;  /* 0x00018400ff1f7b82 */ /* 0x000e220000000800 */
[----:B----4-:R-:W-:Y:S05]  /*9770*/  @!P0 BRA `(.L_x_252) ;  /* 0x0000000000288947 */ /* 0x010fea0003800000 */
[----:B------:R-:W4:Y:S02]  /*9780*/  LDC R3, c[0x0][0x64c] ;  /* 0x00019300ff037b82 */ /* 0x000f240000000800 */
[----:B----4-:R-:W-:-:S05]  /*9790*/  IADD3 R3, P0, R14, R3, RZ ;  /* 0x000000030e037210 */ /* 0x010fca0007f1e0ff */
        /* <DEDUP_REMOVED lines=8> */
.L_x_252:
[----:B------:R-:W-:Y:S01]  /*9820*/  ISETP.NE.AND P0, PT, R2, 0x1, PT ;  /* 0x000000010200780c */ /* 0x000fe20003f05270 */
[----:B0-----:R-:W-:Y:S01]  /*9830*/  VIADD R7, R20, 0xffffffff ;  /* 0xffffffff14077836 */ /* 0x001fe20000000000 */
[----:B-1-3--:R-:W-:Y:S01]  /*9840*/  SHF.R.U64 R0, R4, R27, R5 ;  /* 0x0000001b04007219 */ /* 0x00afe20000001205 */
[----:B------:R-:W-:Y:S01]  /*9850*/  IMAD.MOV R13, RZ, RZ, -R13 ;  /* 0x000000ffff0d7224 */ /* 0x000fe200078e0a0d */
[----:B------:R-:W-:Y:S01]  /*9860*/  LOP3.LUT R5, R10, R25, RZ, 0xc0, !PT ;  /* 0x000000190a057212 */ /* 0x000fe200078ec0ff */
[----:B------:R-:W-:Y:S01]  /*9870*/  IMAD.MOV.U32 R4, RZ, RZ, 0x1 ;  /* 0x00000001ff047424 */ /* 0x000fe200078e00ff */
[----:B------:R-:W-:Y:S01]  /*9880*/  LOP3.LUT R12, R12, R7, RZ, 0xc0, !PT ;  /* 0x000000070c0c7212 */ /* 0x000fe200078ec0ff */
[----:B------:R-:W-:Y:S02]  /*9890*/  IMAD.MOV R3, RZ, RZ, -R0 ;  /* 0x000000ffff037224 */ /* 0x000fe400078e0a00 */
[----:B------:R-:W-:Y:S02]  /*98a0*/  IMAD R0, R26, R0, R5 ;  /* 0x000000001a007224 */ /* 0x000fe400078e0205 */
[----:B--2---:R-:W-:-:S02]  /*98b0*/  IMAD R3, R3, R30, R14 ;  /* 0x0000001e03037224 */ /* 0x004fc400078e020e */
[----:B------:R-:W-:Y:S02]  /*98c0*/  @P0 IMAD R21, R15, R13, R24 ;  /* 0x0000000d0f150224 */ /* 0x000fe400078e0218 */
[----:B------:R-:W-:Y:S01]  /*98d0*/  IMAD R5, R3, R20, R12 ;  /* 0x0000001403057224 */ /* 0x000fe200078e020c */
[----:B------:R-:W-:Y:S01]  /*98e0*/  PRMT R3, R4, 0x7610, R3 ;  /* 0x0000761004037816 */ /* 0x000fe20000000003 */
[----:B------:R-:W-:-:S05]  /*98f0*/  IMAD R0, R0, R31, R21 ;  /* 0x0000001f00007224 */ /* 0x000fca00078e0215 */
[----:B------:R-:W-:Y:S02]  /*9900*/  SEL R139, R5, R0, !P0 ;  /* 0x00000000058b7207 */ /* 0x000fe40004000000 */
[----:B------:R-:W-:-:S07]  /*9910*/  SEL R0, R0, R5, !P0 ;  /* 0x0000000500007207 */ /* 0x000fce0004000000 */
.L_x_250:
[----:B------:R-:W-:Y:S01]  /*9920*/  LOP3.LUT P0, RZ, R3, 0xff, RZ, 0xc0, !PT ;  /* 0x000000ff03ff7812 */ /* 0x000fe2000780c0ff */
[----:B------:R-:W-:-:S12]  /*9930*/  IMAD.MOV.U32 R138, RZ, RZ, R0 ;  /* 0x000000ffff8a7224 */ /* 0x000fd800078e0000 */
[----:B------:R-:W-:Y:S05]  /*9940*/  @P0 BRA `(.L_x_253) ;  /* 0xffffff7400fc0947 */ /* 0x000fea000383ffff */
[----:B------:R-:W-:Y:S05]  /*9950*/  EXIT ;  /* 0x000000000000794d */ /* 0x000fea0003800000 */
.L_x_4:
[----:B0-----:R-:W-:Y:S01]  /*9960*/  ULDC.64 UR4, c[0x0][0x650] ;  /* 0x0001940000047ab9 */ /* 0x001fe20000000a00 */
        /* <DEDUP_REMOVED lines=25> */
.L_x_255:
[--C-:B------:R-:W-:Y:S01]  /*9b00*/  SHF.R.U64 R12, R10, R14, R11.reuse ;  /* 0x0000000e0a0c7219 */ /* 0x100fe2000000120b */
[----:B------:R-:W0:Y:S01]  /*9b10*/  LDC R22, c[0x0][0x618] ;  /* 0x00018600ff167b82 */ /* 0x000e220000000800 */
[----:B------:R-:W-:Y:S01]  /*9b20*/  I2FP.F32.U32 R6, R4 ;  /* 0x0000000400067245 */ /* 0x000fe20000201000 */
[----:B------:R-:W-:Y:S01]  /*9b30*/  ULDC UR4, c[0x0][0x150] ;  /* 0x0000540000047ab9 */ /* 0x000fe20000000800 */
[----:B------:R-:W-:Y:S02]  /*9b40*/  SHF.R.U32.HI R5, RZ, R14, R11 ;  /* 0x0000000eff057219 */ /* 0x000fe4000001160b */
[----:B------:R-:W-:Y:S01]  /*9b50*/  IADD3 R9, P0, RZ, -R12, RZ ;  /* 0x8000000cff097210 */ /* 0x000fe20007f1e0ff */
[----:B------:R-:W-:Y:S01]  /*9b60*/  FMUL R11, R6, UR4 ;  /* 0x00000004060b7c20 */ /* 0x000fe20008400000 */
[----:B------:R-:W-:Y:S01]  /*9b70*/  ULDC UR4, c[0x0][0x154] ;  /* 0x0000550000047ab9 */ /* 0x000fe20000000800 */
[----:B------:R-:W1:Y:S02]  /*9b80*/  LDC.64 R24, c[0x0][0x640] ;  /* 0x00019000ff187b82 */ /* 0x000e640000000a00 */
[----:B------:R-:W-:-:S02]  /*9b90*/  IMAD.X R5, RZ, RZ, ~R5, P0 ;  /* 0x000000ffff057224 */ /* 0x000fc400000e0e05 */
[----:B------:R-:W2:Y:S01]  /*9ba0*/  F2I.U32.TRUNC.NTZ R11, R11 ;  /* 0x0000000b000b7305 */ /* 0x000ea2000020f000 */
[----:B------:R-:W-:-:S03]  /*9bb0*/  IMAD.WIDE.U32 R6, R9, R20, R16 ;  /* 0x0000001409067225 */ /* 0x000fc600078e0010 */
[----:B------:R-:W3:Y:S01]  /*9bc0*/  LDC R13, c[0x0][0x144] ;  /* 0x00005100ff0d7b82 */ /* 0x000ee20000000800 */
[----:B------:R-:W-:-:S04]  /*9bd0*/  IMAD R8, R5, R20, RZ ;  /* 0x0000001405087224 */ /* 0x000fc800078e02ff */
[----:B------:R-:W-:Y:S02]  /*9be0*/  IMAD R5, R9, R21, R8 ;  /* 0x0000001509057224 */ /* 0x000fe400078e0208 */
[----:B------:R-:W-:Y:S01]  /*9bf0*/  IMAD.MOV.U32 R8, RZ, RZ, -0x1 ;  /* 0xffffffffff087424 */ /* 0x000fe200078e00ff */
[----:B------:R-:W4:Y:S01]  /*9c00*/  LDC R14, c[0x0][0x608] ;  /* 0x00018200ff0e7b82 */ /* 0x000f220000000800 */
[----:B------:R-:W-:Y:S01]  /*9c10*/  IMAD.IADD R5, R7, 0x1, R5 ;  /* 0x0000000107057824 */ /* 0x000fe200078e0205 */
[----:B------:R-:W-:-:S04]  /*9c20*/  I2FP.F32.U32 R7, R3 ;  /* 0x0000000300077245 */ /* 0x000fc80000201000 */
[-C--:B0-----:R-:W-:Y:S01]  /*9c30*/  SHF.R.U64 R10, R6, R22.reuse, R5 ;  /* 0x00000016060a7219 */ /* 0x081fe20000001205 */
[----:B--2---:R-:W-:Y:S01]  /*9c40*/  IMAD.MOV R6, RZ, RZ, -R11 ;  /* 0x000000ffff067224 */ /* 0x004fe200078e0a0b */
[----:B------:R-:W0:Y:S01]  /*9c50*/  LDC R9, c[0x0][0x658] ;  /* 0x00019600ff097b82 */ /* 0x000e220000000800 */
[----:B-1----:R-:W-:Y:S01]  /*9c60*/  ISETP.NE.U32.AND P0, PT, R24, RZ, PT ;  /* 0x000000ff1800720c */ /* 0x002fe20003f05070 */
[----:B------:R-:W-:Y:S01]  /*9c70*/  FMUL R7, R7, UR4 ;  /* 0x0000000407077c20 */ /* 0x000fe20008400000 */
[----:B------:R-:W-:Y:S02]  /*9c80*/  SHF.R.U32.HI R5, RZ, R22, R5 ;  /* 0x00000016ff057219 */ /* 0x000fe40000011605 */
[----:B------:R-:W-:-:S03]  /*9c90*/  ISETP.NE.AND.EX P0, PT, R25, RZ, PT, P0 ;  /* 0x000000ff1900720c */ /* 0x000fc60003f05300 */
[----:B------:R-:W1:Y:S01]  /*9ca0*/  LDC R20, c[0x0][0x148] ;  /* 0x00005200ff147b82 */ /* 0x000e620000000800 */
[----:B---3--:R-:W-:Y:S02]  /*9cb0*/  IMAD R23, R13, R6, R4 ;  /* 0x000000060d177224 */ /* 0x008fe400078e0204 */
[----:B------:R-:W-:-:S05]  /*9cc0*/  IMAD.MOV.U32 R6, RZ, RZ, 0x1 ;  /* 0x00000001ff067424 */ /* 0x000fca00078e00ff */
[----:B------:R-:W2:Y:S01]  /*9cd0*/  LDC R21, c[0x0][0x600] ;  /* 0x00018000ff157b82 */ /* 0x000ea20000000800 */
[-CC-:B----4-:R-:W-:Y:S02]  /*9ce0*/  SHF.R.U64 R13, R10, R14.reuse, R5.reuse ;  /* 0x0000000e0a0d7219 */ /* 0x190fe40000001205 */
[----:B------:R-:W-:Y:S02]  /*9cf0*/  SHF.R.U32.HI R4, RZ, R14, R5 ;  /* 0x0000000eff047219 */ /* 0x000fe40000011605 */
[----:B------:R3:W4:Y:S03]  /*9d00*/  F2I.U32.TRUNC.NTZ R14, R7 ;  /* 0x00000007000e7305 */ /* 0x000726000020f000 */
[----:B------:R-:W1:Y:S01]  /*9d10*/  LDC R26, c[0x0][0x648] ;  /* 0x00019200ff1a7b82 */ /* 0x000e620000000800 */
[-C--:B0-----:R-:W-:Y:S02]  /*9d20*/  SHF.R.U64 R15, R13, R9.reuse, R4 ;  /* 0x000000090d0f7219 */ /* 0x081fe40000001204 */
[----:B------:R-:W-:-:S02]  /*9d30*/  SHF.L.U32 R8, R8, R9, RZ ;  /* 0x0000000908087219 */ /* 0x000fc400000006ff */
[-C--:B------:R-:W-:Y:S01]  /*9d40*/  SHF.R.U32.HI R5, RZ, R9.reuse, R4 ;  /* 0x00000009ff057219 */ /* 0x080fe20000011604 */
[----:B------:R-:W-:Y:S01]  /*9d50*/  IMAD.MOV.U32 R4, RZ, RZ, R15 ;  /* 0x000000ffff047224 */ /* 0x000fe200078e000f */
[----:B------:R-:W-:Y:S01]  /*9d60*/  SHF.L.U32 R22, R6, R9, RZ ;  /* 0x0000000906167219 */ /* 0x000fe200000006ff */
[----:B------:R-:W0:Y:S01]  /*9d70*/  LDC R27, c[0x0][0x638] ;  /* 0x00018e00ff1b7b82 */ /* 0x000e220000000800 */
[----:B------:R-:W-:-:S07]  /*9d80*/  LOP3.LUT R28, RZ, R8, RZ, 0x33, !PT ;  /* 0x00000008ff1c7212 */ /* 0x000fce00078e33ff */
        /* <DEDUP_REMOVED lines=12> */
.L_x_256:
[----:B------:R-:W-:Y:S01]  /*9e50*/  ISETP.NE.AND P0, PT, R2, 0x1, PT ;  /* 0x000000010200780c */ /* 0x000fe20003f05270 */
[----:B--2---:R-:W-:Y:S01]  /*9e60*/  VIADD R7, R21, 0xffffffff ;  /* 0xffffffff15077836 */ /* 0x004fe20000000000 */
[----:B-1----:R-:W-:Y:S01]  /*9e70*/  SHF.R.U64 R5, R4, R26, R5 ;  /* 0x0000001a04057219 */ /* 0x002fe20000001205 */
[----:B------:R-:W-:Y:S01]  /*9e80*/  IMAD.MOV R14, RZ, RZ, -R14 ;  /* 0x000000ffff0e7224 */ /* 0x000fe200078e0a0e */
[----:B------:R-:W-:Y:S01]  /*9e90*/  LOP3.LUT R4, R13, R28, RZ, 0xc0, !PT ;  /* 0x0000001c0d047212 */ /* 0x000fe200078ec0ff */
[----:B------:R-:W-:Y:S01]  /*9ea0*/  IMAD.MOV.U32 R8, RZ, RZ, R12 ;  /* 0x000000ffff087224 */ /* 0x000fe200078e000c */
[----:B------:R-:W-:Y:S01]  /*9eb0*/  LOP3.LUT R10, R10, R7, RZ, 0xc0, !PT ;  /* 0x000000070a0a7212 */ /* 0x000fe200078ec0ff */
[----:B------:R-:W-:Y:S02]  /*9ec0*/  IMAD.MOV R6, RZ, RZ, -R5 ;  /* 0x000000ffff067224 */ /* 0x000fe400078e0a05 */
[----:B------:R-:W-:-:S04]  /*9ed0*/  IMAD R4, R22, R5, R4 ;  /* 0x0000000516047224 */ /* 0x000fc800078e0204 */
[----:B------:R-:W-:Y:S02]  /*9ee0*/  @P0 IMAD R23, R20, R14, R3 ;  /* 0x0000000e14170224 */ /* 0x000fe400078e0203 */
[----:B0-----:R-:W-:Y:S02]  /*9ef0*/  IMAD R3, R6, R27, R15 ;  /* 0x0000001b06037224 */ /* 0x001fe400078e020f */
[----:B------:R-:W-:Y:S02]  /*9f00*/  IMAD R7, R4, R29, R23 ;  /* 0x0000001d04077224 */ /* 0x000fe400078e0217 */
[----:B------:R-:W-:Y:S02]  /*9f10*/  IMAD R4, R3, R21, R10 ;  /* 0x0000001503047224 */ /* 0x000fe400078e020a */
[----:B------:R-:W-:-:S03]  /*9f20*/  IMAD.MOV.U32 R6, RZ, RZ, 0x1 ;  /* 0x00000001ff067424 */ /* 0x000fc600078e00ff */
[----:B------:R-:W-:Y:S02]  /*9f30*/  SEL R9, R4, R7, !P0 ;  /* 0x0000000704097207 */ /* 0x000fe40004000000 */
[----:B------:R-:W-:-:S07]  /*9f40*/  SEL R7, R7, R4, !P0 ;  /* 0x0000000407077207 */ /* 0x000fce0004000000 */
.L_x_254:
[----:B------:R-:W-:-:S08]  /*9f50*/  NOP ;  /* 0x0000000000007918 */ /* 0x000fd00000000000 */
[----:B------:R-:W0:-:S00]  /*9f60*/  USETMAXREG.DEALLOC.CTAPOOL 0x28 ;  /* 0x00000028000079c8 */ /* 0x000e0000080e0500 */
[----:B0-----:R-:W-:-:S13]  /*9f70*/  ISETP.NE.AND P0, PT, R0, RZ, PT ;  /* 0x000000ff0000720c */ /* 0x001fda0003f05270 */
[----:B------:R-:W-:Y:S05]  /*9f80*/  @P0 EXIT ;  /* 0x000000000000094d */ /* 0x000fea0003800000 */
[----:B------:R-:W-:Y:S01]  /*9f90*/  LOP3.LUT P0, RZ, R6, 0xff, RZ, 0xc0, !PT ;  /* 0x000000ff06ff7812 */ /* 0x000fe2000780c0ff */
[----:B------:R-:W-:Y:S02]  /*9fa0*/  IMAD.MOV.U32 R0, RZ, RZ, 0x1 ;  /* 0x00000001ff007424 */ /* 0x000fe400078e00ff */
[----:B------:R-:W-:-:S10]  /*9fb0*/  IMAD.MOV.U32 R12, RZ, RZ, RZ ;  /* 0x000000ffff0c7224 */ /* 0x000fd400078e00ff */
[----:B------:R-:W-:Y:S05]  /*9fc0*/  @!P0 BRA `(.L_x_257) ;  /* 0x0000000c00388947 */ /* 0x000fea0003800000 */
[----:B------:R-:W0:Y:S01]  /*9fd0*/  LDC R0, c[0x0][0x28c] ;  /* 0x0000a300ff007b82 */ /* 0x000e220000000800 */
[----:B------:R-:W-:Y:S01]  /*9fe0*/  ULDC UR5, c[0x0][0x600] ;  /* 0x0001800000057ab9 */ /* 0x000fe20000000800 */
[----:B------:R-:W-:Y:S01]  /*9ff0*/  ULDC UR4, c[0x0][0xc] ;  /* 0x0000030000047ab9 */ /* 0x000fe20000000800 */
[----:B------:R-:W-:Y:S01]  /*a000*/  UIADD3 UR16, UR5, -0x1, URZ ;  /* 0xffffffff05107890 */ /* 0x000fe2000fffe03f */
[C---:B------:R-:W-:Y:S01]  /*a010*/  LOP3.LUT P2, RZ, R18.reuse, 0x7f, RZ, 0xc0, !PT ;  /* 0x0000007f12ff7812 */ /* 0x040fe2000784c0ff */
[----:B------:R-:W-:Y:S01]  /*a020*/  ULDC UR6, c[0x0][0x658] ;  /* 0x0001960000067ab9 */ /* 0x000fe20000000800 */
[----:B------:R-:W-:Y:S01]  /*a030*/  ULDC UR5, c[0x0][0x10] ;  /* 0x0000040000057ab9 */ /* 0x000fe20000000800 */
[----:B------:R-:W-:Y:S01]  /*a040*/  UMOV UR7, 0xffffffff ;  /* 0xffffffff00077882 */ /* 0x000fe20000000000 */
[----:B------:R-:W-:Y:S01]  /*a050*/  UMOV UR8, 0x1 ;  /* 0x0000000100087882 */ /* 0x000fe20000000000 */
[----:B------:R-:W-:Y:S01]  /*a060*/  UIMAD.WIDE.U32 UR4, UR4, UR5, URZ ;  /* 0x00000005040472a5 */ /* 0x000fe2000f8e003f */
[----:B------:R-:W-:Y:S01]  /*a070*/  LOP3.LUT P0, RZ, R18, 0x1f, RZ, 0xc0, !PT ;  /* 0x0000001f12ff7812 */ /* 0x000fe2000780c0ff */
[----:B------:R-:W-:Y:S01]  /*a080*/  USHF.L.U32 UR7, UR7, UR6, URZ ;  /* 0x0000000607077299 */ /* 0x000fe2000800063f */
[----:B------:R-:W-:Y:S01]  /*a090*/  BSSY B0, `(.L_x_257) ;  /* 0x00000c1000007945 */ /* 0x000fe20003800000 */
[----:B------:R-:W-:Y:S01]  /*a0a0*/  USHF.L.U32 UR18, UR8, UR6, URZ ;  /* 0x0000000608127299 */ /* 0x000fe2000800063f */
[----:B------:R-:W-:Y:S01]  /*a0b0*/  IMAD.MOV.U32 R13, RZ, RZ, 0x1 ;  /* 0x00000001ff0d7424 */ /* 0x000fe200078e00ff */
[----:B------:R-:W-:Y:S01]  /*a0c0*/  LOP3.LUT R11, R19, 0x2, RZ, 0xfc, !PT ;  /* 0x00000002130b7812 */ /* 0x000fe200078efcff */
[----:B------:R-:W-:Y:S01]  /*a0d0*/  ULDC UR6, c[0x0][0x14] ;  /* 0x0000050000067ab9 */ /* 0x000fe20000000800 */
[----:B------:R-:W-:Y:S01]  /*a0e0*/  PLOP3.LUT P0, PT, P0, P2, PT, 0x8a, 0x0 ;  /* 0x000000000000781c */ /* 0x000fe20000705172 */
[----:B------:R-:W-:Y:S01]  /*a0f0*/  UIMAD.WIDE.U32 UR20, UR4, UR6, URZ ;  /* 0x00000006041472a5 */ /* 0x000fe2000f8e003f */
[----:B------:R-:W-:Y:S01]  /*a100*/  IMAD.MOV.U32 R12, RZ, RZ, RZ ;  /* 0x000000ffff0c7224 */ /* 0x000fe200078e00ff */
[----:B------:R-:W-:-:S02]  /*a110*/  UIMAD UR13, UR5, UR6, URZ ;  /* 0x00000006050d72a4 */ /* 0x000fc4000f8e023f */
[----:B------:R-:W-:Y:S01]  /*a120*/  ULOP3.LUT UR17, URZ, UR7, URZ, 0x33, !UPT ;  /* 0x000000073f117292 */ /* 0x000fe2000f8e333f */
[----:B0-----:R-:W-:Y:S01]  /*a130*/  VIADD R0, R0, 0xf ;  /* 0x0000000f00007836 */ /* 0x001fe20000000000 */
[----:B------:R-:W-:Y:S01]  /*a140*/  UIADD3 UR13, UR21, UR13, URZ ;  /* 0x0000000d150d7290 */ /* 0x000fe2000fffe03f */
[----:B------:R-:W-:-:S03]  /*a150*/  ULDC.64 UR22, c[0x0][0x198] ;  /* 0x0000660000167ab9 */ /* 0x000fc60000000a00 */
[----:B------:R-:W-:-:S04]  /*a160*/  SHF.R.S32.HI R3, RZ, 0x1f, R0 ;  /* 0x0000001fff037819 */ /* 0x000fc80000011400 */
[----:B------:R-:W-:Y:S01]  /*a170*/  LEA.HI R3, R3, R0, RZ, 0x4 ;  /* 0x0000000003037211 */ /* 0x000fe200078f20ff */
[----:B------:R-:W-:-:S03]  /*a180*/  IMAD.MOV.U32 R0, RZ, RZ, 0x1 ;  /* 0x00000001ff007424 */ /* 0x000fc600078e00ff */
[----:B------:R-:W-:-:S05]  /*a190*/  SHF.R.S32.HI R3, RZ, 0x4, R3 ;  /* 0x00000004ff037819 */ /* 0x000fca0000011403 */
[----:B------:R-:W-:-:S07]  /*a1a0*/  VIADD R10, R3, 0x1 ;  /* 0x00000001030a7836 */ /* 0x000fce0000000000 */
.L_x_269:
[----:B------:R-:W-:-:S03]  /*a1b0*/  UMOV UR4, 0xffffffff ;  /* 0xffffffff00047882 */ /* 0x000fc60000000000 */
[----:B------:R-:W-:Y:S05]  /*a1c0*/  BRA.DIV UR4, `(.L_x_258) ;  /* 0x0000001604c07947 */ /* 0x000fea000b800000 */
[----:B------:R-:W-:-:S13]  /*a1d0*/  ELECT P6, URZ, PT ;  /* 0x00000000003f782f */ /* 0x000fda00038c0000 */
.L_x_295:
[----:B------:R-:W0:Y:S01]  /*a1e0*/  LDC R4, c[0x0][0x28c] ;  /* 0x0000a300ff047b82 */ /* 0x000e220000000800 */
[----:B------:R-:W-:Y:S01]  /*a1f0*/  BSSY B1, `(.L_x_259) ;  /* 0x0000037000017945 */ /* 0x000fe20003800000 */
[----:B0-----:R-:W-:-:S13]  /*a200*/  ISETP.LT.OR P6, PT, R4, 0x1, !P6 ;  /* 0x000000010400780c */ /* 0x001fda00077c1670 */
[----:B------:R-:W-:Y:S05]  /*a210*/  @P6 BRA `(.L_x_260) ;  /* 0x0000000000d06947 */ /* 0x000fea0003800000 */
[----:B------:R-:W-:Y:S02]  /*a220*/  IMAD R15, R9, 0x70, RZ ;  /* 0x00000070090f7824 */ /* 0x000fe400078e02ff */
[----:B------:R-:W-:Y:S02]  /*a230*/  IMAD.SHL.U32 R18, R7, 0x100, RZ ;  /* 0x0000010007127824 */ /* 0x000fe400078e00ff */
[----:B------:R-:W-:Y:S02]  /*a240*/  IMAD.MOV.U32 R20, RZ, RZ, RZ ;  /* 0x000000ffff147224 */ /* 0x000fe400078e00ff */
[----:B------:R-:W-:Y:S02]  /*a250*/  IMAD.MOV.U32 R4, RZ, RZ, R10 ;  /* 0x000000ffff047224 */ /* 0x000fe400078e000a */
[----:B------:R-:W-:Y:S02]  /*a260*/  IMAD.MOV.U32 R5, RZ, RZ, R0 ;  /* 0x000000ffff057224 */ /* 0x000fe400078e0000 */
[----:B------:R-:W-:-:S07]  /*a270*/  IMAD.MOV.U32 R6, RZ, RZ, R12 ;  /* 0x000000ffff067224 */ /* 0x000fce00078e000c */
.L_x_264:
[----:B------:R-:W0:Y:S01]  /*a280*/  S2R R14, SR_CgaCtaId ;  /* 0x00000000000e7919 */ /* 0x000e220000008800 */
[----:B------:R-:W-:Y:S01]  /*a290*/  MOV R7, 0x400 ;  /* 0x0000040000077802 */ /* 0x000fe20000000f00 */
[----:B------:R-:W1:Y:S03]  /*a2a0*/  @!P2 LDC R9, c[0x0][0x500] ;  /* 0x00014000ff09ab82 */ /* 0x000e660000000800 */
[----:B0-----:R-:W-:Y:S02]  /*a2b0*/  LEA R21, R14, R7, 0x18 ;  /* 0x000000070e157211 */ /* 0x001fe400078ec0ff */
[----:B------:R-:W-:-:S03]  /*a2c0*/  SHF.L.U32 R7, R5, 0x1f, RZ ;  /* 0x0000001f05077819 */ /* 0x000fc600000006ff */
[----:B------:R-:W-:-:S04]  /*a2d0*/  IMAD R14, R6, 0x8, R21 ;  /* 0x00000008060e7824 */ /* 0x000fc800078e0215 */
[----:B------:R-:W0:Y:S02]  /*a2e0*/  SYNCS.PHASECHK.TRANS64.TRYWAIT P1, [R14+URZ+0x98], R7 ;  /* 0x000098070e0075a7 */ /* 0x000e24000802017f */
[----:B01----:R-:W-:Y:S05]  /*a2f0*/  @!P1 BRA `(.L_x_261) ;  /* 0x0000001400949947 */ /* 0x003fea0003800000 */
.L_x_296:
[----:B0-----:R-:W-:Y:S01]  /*a300*/  PRMT R7, R11, 0x9910, RZ ;  /* 0x000099100b077816 */ /* 0x001fe200000000ff */
[----:B------:R0:W-:Y:S03]  /*a310*/  @!P2 SYNCS.ARRIVE.TRANS64 RZ, [R14+URZ], R9 ;  /* 0x000000090effa9a7 */ /* 0x0001e6000800003f */
[----:B------:R-:W-:-:S13]  /*a320*/  ISETP.NE.AND P1, PT, R7, 0x2, PT ;  /* 0x000000020700780c */ /* 0x000fda0003f25270 */
[----:B0-----:R-:W-:Y:S05]  /*a330*/  @P1 BRA `(.L_x_262) ;  /* 0x0000000000041947 */ /* 0x001fea0003800000 */
[----:B------:R-:W-:Y:S01]  /*a340*/  BPT.TRAP 0x1 ;  /* 0x000000040000795c */ /* 0x000fe20000300000 */
.L_x_262:
[----:B------:R-:W-:Y:S05]  /*a350*/  @P0 BRA `(.L_x_263) ;  /* 0x0000000000040947 */ /* 0x000fea0003800000 */
[----:B------:R-:W-:Y:S01]  /*a360*/  BPT.TRAP 0x1 ;  /* 0x000000040000795c */ /* 0x000fe20000300000 */
.L_x_263:
[--C-:B------:R-:W-:Y:S01]  /*a370*/  IMAD R7, R6, 0x2000, R21.reuse ;  /* 0x0000200006077824 */ /* 0x100fe200078e0215 */
[----:B------:R-:W-:Y:S01]  /*a380*/  R2UR UR9, R14 ;  /* 0x000000000e0972ca */ /* 0x000fe200000e0000 */
[----:B------:R-:W-:Y:S01]  /*a390*/  IMAD R21, R6, 0xe00, R21 ;  /* 0x00000e0006157824 */ /* 0x000fe200078e0215 */
[----:B------:R-:W-:Y:S01]  /*a3a0*/  UIADD3 UR4, UP0, UR22, 0xf0, URZ ;  /* 0x000000f016047890 */ /* 0x000fe2000ff1e03f */
[----:B------:R-:W-:Y:S01]  /*a3b0*/  VIADD R4, R4, 0xffffffff ;  /* 0xffffffff04047836 */ /* 0x000fe20000000000 */
[----:B------:R-:W-:Y:S01]  /*a3c0*/  R2UR UR5, R7 ;  /* 0x00000000070572ca */ /* 0x000fe200000e0000 */
[----:B------:R-:W-:Y:S01]  /*a3d0*/  UIADD3 UR24, UP1, UR22, 0x1f0, URZ ;  /* 0x000001f016187890 */ /* 0x000fe2000ff3e03f */
[----:B------:R-:W-:Y:S01]  /*a3e0*/  R2UR UR8, R21 ;  /* 0x00000000150872ca */ /* 0x000fe200000e0000 */
[----:B------:R-:W-:Y:S01]  /*a3f0*/  VIADD R6, R6, 0x1 ;  /* 0x0000000106067836 */ /* 0x000fe20000000000 */
[----:B------:R-:W-:Y:S01]  /*a400*/  R2UR UR11, R18 ;  /* 0x00000000120b72ca */ /* 0x000fe200000e0000 */
[----:B------:R-:W-:Y:S01]  /*a410*/  UIADD3.X UR25, URZ, UR23, URZ, UP1, !UPT ;  /* 0x000000173f197290 */ /* 0x000fe20008ffe43f */
[----:B------:R-:W-:Y:S01]  /*a420*/  R2UR UR10, R20 ;  /* 0x00000000140a72ca */ /* 0x000fe200000e0000 */
[----:B------:R-:W-:Y:S01]  /*a430*/  UMOV UR6, 0x0 ;  /* 0x0000000000067882 */ /* 0x000fe20000000000 */
[----:B------:R-:W-:Y:S01]  /*a440*/  R2UR UR12, R8 ;  /* 0x00000000080c72ca */ /* 0x000fe200000e0000 */
[----:B------:R-:W-:Y:S01]  /*a450*/  UMOV UR7, 0x10000000 ;  /* 0x1000000000077882 */ /* 0x000fe20000000000 */
[----:B------:R-:W-:Y:S01]  /*a460*/  R2UR UR19, R15 ;  /* 0x000000000f1372ca */ /* 0x000fe200000e0000 */
[----:B------:R-:W-:Y:S01]  /*a470*/  VIADD R20, R20, 0x10 ;  /* 0x0000001014147836 */ /* 0x000fe20000000000 */
[----:B------:R-:W-:Y:S01]  /*a480*/  ISETP.GT.AND P3, PT, R4, 0x1, PT ;  /* 0x000000010400780c */ /* 0x000fe20003f64270 */
[----:B------:R-:W-:Y:S01]  /*a490*/  UIADD3 UR14, UR5, 0x200, URZ ;  /* 0x00000200050e7890 */ /* 0x000fe2000fffe03f */
[----:B------:R-:W-:Y:S01]  /*a4a0*/  ISETP.NE.AND P1, PT, R6, 0x13, PT ;  /* 0x000000130600780c */ /* 0x000fe20003f25270 */
[----:B------:R-:W-:-:S02]  /*a4b0*/  UIADD3.X UR5, URZ, UR23, URZ, UP0, !UPT ;  /* 0x000000173f057290 */ /* 0x000fc400087fe43f */
[----:B------:R-:W-:Y:S01]  /*a4c0*/  UIADD3 UR15, UR8, 0x26200, URZ ;  /* 0x00026200080f7890 */ /* 0x000fe2000fffe03f */
[----:B------:R-:W-:Y:S02]  /*a4d0*/  SEL R14, RZ, 0x1, P1 ;  /* 0x00000001ff0e7807 */ /* 0x000fe40000800000 */
[----:B------:R-:W-:Y:S01]  /*a4e0*/  UMOV UR8, UR14 ;  /* 0x0000000e00087c82 */ /* 0x000fe20008000000 */
[----:B------:R-:W-:Y:S02]  /*a4f0*/  SEL R6, R6, RZ, P1 ;  /* 0x000000ff06067207 */ /* 0x000fe40000800000 */
[----:B------:R-:W-:Y:S01]  /*a500*/  LOP3.LUT R5, R5, R14, RZ, 0x3c, !PT ;  /* 0x0000000e05057212 */ /* 0x000fe200078e3cff */
[----:B------:R0:W-:Y:S02]  /*a510*/  UTMALDG.3D [UR8], [UR4], desc[UR6] ;  /* 0x00000608040075b4 */ /* 0x0001e40008011000 */
[----:B0-----:R-:W-:Y:S01]  /*a520*/  UMOV UR8, UR15 ;  /* 0x0000000f00087c82 */ /* 0x001fe20008000000 */
[----:B------:R-:W-:-:S02]  /*a530*/  UMOV UR11, UR19 ;  /* 0x00000013000b7c82 */ /* 0x000fc40008000000 */
[----:B------:R0:W-:Y:S02]  /*a540*/  UTMALDG.3D [UR8], [UR24], desc[UR6] ;  /* 0x00000608180075b4 */ /* 0x0001e40008011000 */
[----:B0-----:R-:W-:Y:S05]  /*a550*/  @P3 BRA `(.L_x_264) ;  /* 0xfffffffc00483947 */ /* 0x001fea000383ffff */
.L_x_260:
[----:B------:R-:W-:Y:S05]  /*a560*/  BSYNC B1 ;  /* 0x0000000000017941 */ /* 0x000fea0003800000 */
.L_x_259:
[----:B------:R-:W-:Y:S01]  /*a570*/  LOP3.LUT P4, RZ, R13, 0xff, RZ, 0xc0, !PT ;  /* 0x000000ff0dff7812 */ /* 0x000fe2000788c0ff */
[C---:B------:R-:W-:Y:S01]  /*a580*/  IMAD.IADD R12, R3.reuse, 0x1, R12 ;  /* 0x00000001030c7824 */ /* 0x040fe200078e020c */
[----:B------:R-:W-:Y:S01]  /*a590*/  ULDC.64 UR4, c[0x0][0x650] ;  /* 0x0001940000047ab9 */ /* 0x000fe20000000a00 */
[C---:B------:R-:W-:Y:S01]  /*a5a0*/  ISETP.GE.U32.AND P3, PT, R3.reuse, 0x13, PT ;  /* 0x000000130300780c */ /* 0x040fe20003f66070 */
[----:B------:R-:W-:Y:S01]  /*a5b0*/  BSSY B1, `(.L_x_265) ;  /* 0x000006c000017945 */ /* 0x000fe20003800000 */
[C---:B------:R-:W-:Y:S01]  /*a5c0*/  IMAD.WIDE.U32 R4, R12.reuse, -0x50d79435, RZ ;  /* 0xaf286bcb0c047825 */ /* 0x040fe200078e00ff */
[C---:B------:R-:W-:Y:S02]  /*a5d0*/  ISETP.GT.U32.AND P1, PT, R12.reuse, 0x12, PT ;  /* 0x000000120c00780c */ /* 0x040fe40003f24070 */
[----:B------:R-:W-:Y:S01]  /*a5e0*/  PRMT R13, RZ, 0x7610, R13 ;  /* 0x00007610ff0d7816 */ /* 0x000fe2000000000d */
[----:B------:R-:W-:Y:S01]  /*a5f0*/  IMAD.IADD R4, R12, 0x1, -R5 ;  /* 0x000000010c047824 */ /* 0x000fe200078e0a05 */
[----:B------:R-:W-:Y:S01]  /*a600*/  ISETP.LT.U32.AND P1, PT, R3, 0x13, P1 ;  /* 0x000000130300780c */ /* 0x000fe20000f21070 */
[----:B------:R-:W-:-:S02]  /*a610*/  IMAD.MOV.U32 R9, RZ, RZ, -0x1 ;  /* 0xffffffffff097424 */ /* 0x000fc400078e00ff */
[----:B------:R-:W0:Y:S01]  /*a620*/  @P4 S2R R7, SR_CgaCtaId ;  /* 0x0000000000074919 */ /* 0x000e220000008800 */
[----:B------:R-:W-:Y:S01]  /*a630*/  @P4 MOV R6, 0x400 ;  /* 0x0000040000064802 */ /* 0x000fe20000000f00 */
[----:B------:R-:W-:Y:S01]  /*a640*/  IMAD.MOV.U32 R8, RZ, RZ, -0x1 ;  /* 0xffffffffff087424 */ /* 0x000fe200078e00ff */
[----:B------:R-:W-:-:S04]  /*a650*/  LEA.HI R4, R4, R5, RZ, 0x1f ;  /* 0x0000000504047211 */ /* 0x000fc800078ff8ff */
[--C-:B------:R-:W-:Y:S02]  /*a660*/  SHF.R.U32.HI R5, RZ, 0x4, R4.reuse ;  /* 0x00000004ff057819 */ /* 0x100fe40000011604 */
[----:B------:R-:W-:-:S03]  /*a670*/  PRMT R4, RZ, 0x7610, R4 ;  /* 0x00007610ff047816 */ /* 0x000fc60000000004 */
[----:B------:R-:W-:Y:S01]  /*a680*/  IMAD R12, R5, -0x13, R12 ;  /* 0xffffffed050c7824 */ /* 0x000fe200078e020c */
[----:B0-----:R-:W-:Y:S02]  /*a690*/  @P4 LEA R6, R7, R6, 0x18 ;  /* 0x0000000607064211 */ /* 0x001fe400078ec0ff */
[----:B------:R-:W-:Y:S02]  /*a6a0*/  SEL R7, RZ, 0x1, !P1 ;  /* 0x00000001ff077807 */ /* 0x000fe40004800000 */
[----:B------:R-:W-:Y:S01]  /*a6b0*/  IADD3 R16, P1, R16, UR20, RZ ;  /* 0x0000001410107c10 */ /* 0x000fe2000ff3e0ff */
[----:B------:R0:W-:Y:S01]  /*a6c0*/  @P4 SYNCS.ARRIVE.TRANS64.A1T0 RZ, [R6+URZ+0x148], RZ ;  /* 0x000148ff06ff49a7 */ /* 0x0001e2000810003f */
[----:B------:R-:W-:Y:S01]  /*a6d0*/  LOP3.LUT R0, R0, R7, RZ, 0x3c, !PT ;  /* 0x0000000700007212 */ /* 0x000fe200078e3cff */
[----:B------:R-:W-:Y:S01]  /*a6e0*/  IMAD.MOV.U32 R7, RZ, RZ, -0x1 ;  /* 0xffffffffff077424 */ /* 0x000fe200078e00ff */
[----:B------:R-:W-:Y:S02]  /*a6f0*/  IADD3.X R17, R17, UR13, RZ, P1, !PT ;  /* 0x0000000d11117c10 */ /* 0x000fe40008ffe4ff */
[----:B------:R-:W-:-:S02]  /*a700*/  ISETP.GE.U32.AND P1, PT, R16, UR4, PT ;  /* 0x0000000410007c0c */ /* 0x000fc4000bf26070 */
[----:B------:R-:W-:Y:S02]  /*a710*/  @P3 LOP3.LUT R0, R0, 0x1, R5, 0x78, !PT ;  /* 0x0000000100003812 */ /* 0x000fe400078e7805 */
[----:B------:R-:W-:-:S13]  /*a720*/  ISETP.GE.U32.AND.EX P1, PT, R17, UR5, PT, P1 ;  /* 0x0000000511007c0c */ /* 0x000fda000bf26110 */
[----:B0-----:R-:W-:Y:S05]  /*a730*/  @P1 BRA `(.L_x_266) ;  /* 0x00000004004c1947 */ /* 0x001fea0003800000 */
[----:B------:R-:W-:Y:S01]  /*a740*/  ULDC.64 UR4, c[0x0][0x628] ;  /* 0x00018a0000047ab9 */ /* 0x000fe20000000a00 */
[----:B------:R-:W0:Y:S01]  /*a750*/  S2R R15, SR_CTAID.X ;  /* 0x00000000000f7919 */ /* 0x000e220000002500 */
[----:B------:R-:W-:Y:S01]  /*a760*/  ISETP.NE.U32.AND P1, PT, RZ, UR4, PT ;  /* 0x00000004ff007c0c */ /* 0x000fe2000bf25070 */
[----:B------:R-:W-:Y:S01]  /*a770*/  ULDC UR7, c[0x0][0x630] ;  /* 0x00018c0000077ab9 */ /* 0x000fe20000000800 */
[----:B------:R-:W-:Y:S01]  /*a780*/  IMAD.MOV.U32 R4, RZ, RZ, R16 ;  /* 0x000000ffff047224 */ /* 0x000fe200078e0010 */
[----:B------:R-:W1:Y:S01]  /*a790*/  S2R R14, SR_CTAID.Y ;  /* 0x00000000000e7919 */ /* 0x000e620000002600 */
[----:B------:R-:W-:Y:S01]  /*a7a0*/  ISETP.NE.AND.EX P1, PT, RZ, UR5, PT, P1 ;  /* 0x00000005ff007c0c */ /* 0x000fe2000bf25310 */
[----:B------:R-:W-:-:S12]  /*a7b0*/  IMAD.MOV.U32 R5, RZ, RZ, R17 ;  /* 0x000000ffff057224 */ /* 0x000fd800078e0011 */
[----:B------:R-:W-:Y:S05]  /*a7c0*/  @!P1 BRA `(.L_x_267) ;  /* 0x0000000000289947 */ /* 0x000fea0003800000 */
[----:B------:R-:W-:Y:S02]  /*a7d0*/  ULDC UR6, c[0x0][0x634] ;  /* 0x00018d0000067ab9 */ /* 0x000fe40000000800 */
[----:B------:R-:W-:-:S05]  /*a7e0*/  IADD3 R9, P1, R16, UR6, RZ ;  /* 0x0000000610097c10 */ /* 0x000fca000ff3e0ff */
[----:B------:R-:W-:-:S04]  /*a7f0*/  IMAD.X R21, RZ, RZ, R17, P1 ;  /* 0x000000ffff157224 */ /* 0x000fc800008e0611 */
[----:B------:R-:W-:-:S04]  /*a800*/  IMAD.WIDE.U32 R6, R21, UR4, RZ ;  /* 0x0000000415067c25 */ /* 0x000fc8000f8e00ff */
[----:B------:R-:W-:-:S04]  /*a810*/  IMAD.WIDE.U32 R6, P1, R9, UR5, R6 ;  /* 0x0000000509067c25 */ /* 0x000fc8000f820006 */
[----:B------:R-:W-:-:S04]  /*a820*/  IMAD.WIDE.U32 R8, R9, UR4, RZ ;  /* 0x0000000409087c25 */ /* 0x000fc8000f8e00ff */
[----:B------:R-:W-:Y:S01]  /*a830*/  IMAD.X R5, RZ, RZ, RZ, P1 ;  /* 0x000000ffff057224 */ /* 0x000fe200008e06ff */
[----:B------:R-:W-:Y:S01]  /*a840*/  IADD3 RZ, P1, R9, R6, RZ ;  /* 0x0000000609ff7210 */ /* 0x000fe20007f3e0ff */
[----:B------:R-:W-:-:S04]  /*a850*/  IMAD.MOV.U32 R4, RZ, RZ, R7 ;  /* 0x000000ffff047224 */ /* 0x000fc800078e0007 */
[----:B------:R-:W-:-:S08]  /*a860*/  IMAD.WIDE.U32.X R4, R21, UR5, R4, P1 ;  /* 0x0000000515047c25 */ /* 0x000fd000088e0404 */
.L_x_267:
[--C-:B------:R-:W-:Y:S01]  /*a870*/  SHF.R.U64 R8, R4, UR7, R5.reuse ;  /* 0x0000000704087c19 */ /* 0x100fe20008001205 */
[----:B------:R-:W-:Y:S01]  /*a880*/  ULDC.64 UR4, c[0x0][0x620] ;  /* 0x0001880000047ab9 */ /* 0x000fe20000000a00 */
[----:B------:R-:W-:Y:S01]  /*a890*/  SHF.R.U32.HI R4, RZ, UR7, R5 ;  /* 0x00000007ff047c19 */ /* 0x000fe20008011605 */
[----:B------:R-:W2:Y:S01]  /*a8a0*/  LDC R24, c[0x0][0x144] ;  /* 0x00005100ff187b82 */ /* 0x000ea20000000800 */
[----:B------:R-:W-:Y:S01]  /*a8b0*/  IADD3 R7, P1, RZ, -R8, RZ ;  /* 0x80000008ff077210 */ /* 0x000fe20007f3e0ff */
[----:B------:R-:W-:Y:S01]  /*a8c0*/  ULDC.64 UR8, c[0x0][0x640] ;  /* 0x0001900000087ab9 */ /* 0x000fe20000000a00 */
[----:B0-----:R-:W-:Y:S01]  /*a8d0*/  I2FP.F32.U32 R9, R15 ;  /* 0x0000000f00097245 */ /* 0x001fe20000201000 */
[----:B------:R-:W-:Y:S02]  /*a8e0*/  ULDC UR6, c[0x0][0x608] ;  /* 0x0001820000067ab9 */ /* 0x000fe40000000800 */
[----:B------:R-:W-:Y:S01]  /*a8f0*/  IMAD.X R4, RZ, RZ, ~R4, P1 ;  /* 0x000000ffff047224 */ /* 0x000fe200008e0e04 */
[----:B------:R-:W-:Y:S01]  /*a900*/  ISETP.NE.U32.AND P1, PT, RZ, UR8, PT ;  /* 0x00000008ff007c0c */ /* 0x000fe2000bf25070 */
[----:B------:R-:W0:Y:S02]  /*a910*/  LDC R21, c[0x0][0x148] ;  /* 0x00005200ff157b82 */ /* 0x000e240000000800 */
[----:B------:R-:W-:Y:S01]  /*a920*/  IMAD R6, R4, UR4, RZ ;  /* 0x0000000404067c24 */ /* 0x000fe2000f8e02ff */
[----:B------:R-:W-:Y:S01]  /*a930*/  ISETP.NE.AND.EX P1, PT, RZ, UR9, PT, P1 ;  /* 0x00000009ff007c0c */ /* 0x000fe2000bf25310 */
[----:B------:R-:W-:Y:S01]  /*a940*/  IMAD.WIDE.U32 R4, R7, UR4, R16 ;  /* 0x0000000407047c25 */ /* 0x000fe2000f8e0010 */
[----:B------:R-:W-:-:S03]  /*a950*/  ULDC UR4, c[0x0][0x150] ;  /* 0x0000540000047ab9 */ /* 0x000fc60000000800 */
[----:B------:R-:W-:Y:S02]  /*a960*/  IMAD R7, R7, UR5, R6 ;  /* 0x0000000507077c24 */ /* 0x000fe4000f8e0206 */
[----:B------:R-:W-:Y:S01]  /*a970*/  FMUL R6, R9, UR4 ;  /* 0x0000000409067c20 */ /* 0x000fe20008400000 */
[----:B------:R-:W-:Y:S01]  /*a980*/  ULDC UR4, c[0x0][0x618] ;  /* 0x0001860000047ab9 */ /* 0x000fe20000000800 */
[----:B------:R-:W-:Y:S01]  /*a990*/  ULDC UR5, c[0x0][0x154] ;  /* 0x0000550000057ab9 */ /* 0x000fe20000000800 */
[----:B------:R-:W-:-:S03]  /*a9a0*/  IMAD.IADD R5, R5, 0x1, R7 ;  /* 0x0000000105057824 */ /* 0x000fc600078e0207 */
[----:B------:R-:W3:Y:S02]  /*a9b0*/  F2I.U32.TRUNC.NTZ R6, R6 ;  /* 0x0000000600067305 */ /* 0x000ee4000020f000 */
[----:B------:R-:W-:Y:S02]  /*a9c0*/  SHF.R.U64 R9, R4, UR4, R5 ;  /* 0x0000000404097c19 */ /* 0x000fe40008001205 */
[----:B-1----:R-:W-:-:S05]  /*a9d0*/  I2FP.F32.U32 R4, R14 ;  /* 0x0000000e00047245 */ /* 0x002fca0000201000 */
[----:B------:R-:W-:Y:S01]  /*a9e0*/  FMUL R22, R4, UR5 ;  /* 0x0000000504167c20 */ /* 0x000fe20008400000 */
[----:B------:R-:W-:Y:S01]  /*a9f0*/  SHF.R.U32.HI R4, RZ, UR4, R5 ;  /* 0x00000004ff047c19 */ /* 0x000fe20008011605 */
[----:B------:R-:W-:-:S03]  /*aa00*/  ULDC UR4, c[0x0][0x658] ;  /* 0x0001960000047ab9 */ /* 0x000fc60000000800 */
[--C-:B------:R-:W-:Y:S01]  /*aa10*/  SHF.R.U64 R20, R9, UR6, R4.reuse ;  /* 0x0000000609147c19 */ /* 0x100fe20008001204 */
[----:B------:R-:W1:Y:S01]  /*aa20*/  F2I.U32.TRUNC.NTZ R22, R22 ;  /* 0x0000001600167305 */ /* 0x000e62000020f000 */
[----:B------:R-:W-:Y:S01]  /*aa30*/  SHF.R.U32.HI R5, RZ, UR6, R4 ;  /* 0x00000006ff057c19 */ /* 0x000fe20008011604 */
[----:B---3--:R-:W-:-:S03]  /*aa40*/  IMAD.MOV R6, RZ, RZ, -R6 ;  /* 0x000000ffff067224 */ /* 0x008fc600078e0a06 */
[----:B------:R-:W-:Y:S01]  /*aa50*/  SHF.R.U64 R18, R20, UR4, R5 ;  /* 0x0000000414127c19 */ /* 0x000fe20008001205 */
[----:B--2---:R-:W-:Y:S01]  /*aa60*/  IMAD R15, R24, R6, R15 ;  /* 0x00000006180f7224 */ /* 0x004fe200078e020f */
[----:B------:R-:W-:-:S03]  /*aa70*/  SHF.R.U32.HI R23, RZ, UR4, R5 ;  /* 0x00000004ff177c19 */ /* 0x000fc60008011605 */
[----:B------:R-:W-:Y:S02]  /*aa80*/  IMAD.MOV.U32 R4, RZ, RZ, R18 ;  /* 0x000000ffff047224 */ /* 0x000fe400078e0012 */
[----:B------:R-:W-:Y:S01]  /*aa90*/  IMAD.MOV.U32 R5, RZ, RZ, R23 ;  /* 0x000000ffff057224 */ /* 0x000fe200078e0017 */
[----:B-1----:R-:W-:Y:S06]  /*aaa0*/  @!P1 BRA `(.L_x_268) ;  /* 0x0000000000289947 */ /* 0x002fec0003800000 */
[----:B------:R-:W-:Y:S02]  /*aab0*/  ULDC UR4, c[0x0][0x64c] ;  /* 0x0001930000047ab9 */ /* 0x000fe40000000800 */
[----:B------:R-:W-:-:S05]  /*aac0*/  IADD3 R5, P1, R18, UR4, RZ ;  /* 0x0000000412057c10 */ /* 0x000fca000ff3e0ff */
[----:B------:R-:W-:-:S04]  /*aad0*/  IMAD.X R23, RZ, RZ, R23, P1 ;  /* 0x000000ffff177224 */ /* 0x000fc800008e0617 */
[----:B------:R-:W-:-:S04]  /*aae0*/  IMAD.WIDE.U32 R6, R23, UR8, RZ ;  /* 0x0000000817067c25 */ /* 0x000fc8000f8e00ff */
[----:B------:R-:W-:-:S04]  /*aaf0*/  IMAD.WIDE.U32 R6, P1, R5, UR9, R6 ;  /* 0x0000000905067c25 */ /* 0x000fc8000f820006 */
[----:B------:R-:W-:-:S04]  /*ab00*/  IMAD.WIDE.U32 R4, R5, UR8, RZ ;  /* 0x0000000805047c25 */ /* 0x000fc8000f8e00ff */
[----:B------:R-:W-:Y:S01]  /*ab10*/  IMAD.MOV.U32 R4, RZ, RZ, R7 ;  /* 0x000000ffff047224 */ /* 0x000fe200078e0007 */
[----:B------:R-:W-:Y:S01]  /*ab20*/  IADD3 RZ, P3, R5, R6, RZ ;  /* 0x0000000605ff7210 */ /* 0x000fe20007f7e0ff */
[----:B------:R-:W-:-:S04]  /*ab30*/  IMAD.X R5, RZ, RZ, RZ, P1 ;  /* 0x000000ffff057224 */ /* 0x000fc800008e06ff */
[----:B------:R-:W-:-:S08]  /*ab40*/  IMAD.WIDE.U32.X R4, R23, UR9, R4, P3 ;  /* 0x0000000917047c25 */ /* 0x000fd000098e0404 */
.L_x_268:
[----:B------:R-:W-:Y:S01]  /*ab50*/  ISETP.NE.AND P1, PT, R2, 0x1, PT ;  /* 0x000000010200780c */ /* 0x000fe20003f25270 */
[----:B------:R-:W-:Y:S01]  /*ab60*/  ULDC UR4, c[0x0][0x648] ;  /* 0x0001920000047ab9 */ /* 0x000fe20000000800 */
[----:B------:R-:W-:Y:S01]  /*ab70*/  LOP3.LUT R20, R20, UR17, RZ, 0xc0, !PT ;  /* 0x0000001114147c12 */ /* 0x000fe2000f8ec0ff */
[----:B------:R-:W-:Y:S01]  /*ab80*/  IMAD.MOV R22, RZ, RZ, -R22 ;  /* 0x000000ffff167224 */ /* 0x000fe200078e0a16 */
[----:B------:R-:W-:Y:S01]  /*ab90*/  SHF.R.U64 R5, R4, UR4, R5 ;  /* 0x0000000404057c19 */ /* 0x000fe20008001205 */
[----:B------:R-:W-:Y:S01]  /*aba0*/  ULDC UR4, c[0x0][0x638] ;  /* 0x00018e0000047ab9 */ /* 0x000fe20000000800 */
[----:B------:R-:W-:Y:S01]  /*abb0*/  LOP3.LUT R9, R9, UR16, RZ, 0xc0, !PT ;  /* 0x0000001009097c12 */ /* 0x000fe2000f8ec0ff */
[----:B------:R-:W-:Y:S01]  /*abc0*/  ULDC UR5, c[0x0][0x610] ;  /* 0x0001840000057ab9 */ /* 0x000fe20000000800 */
[----:B------:R-:W-:Y:S02]  /*abd0*/  IMAD.MOV.U32 R4, RZ, RZ, 0x1 ;  /* 0x00000001ff047424 */ /* 0x000fe400078e00ff */
[----:B------:R-:W-:-:S02]  /*abe0*/  IMAD.MOV R7, RZ, RZ, -R5 ;  /* 0x000000ffff077224 */ /* 0x000fc400078e0a05 */
[----:B------:R-:W-:Y:S02]  /*abf0*/  IMAD R20, R5, UR18, R20 ;  /* 0x0000001205147c24 */ /* 0x000fe4000f8e0214 */
[----:B0-----:R-:W-:Y:S02]  /*ac00*/  @P1 IMAD R15, R21, R22, R14 ;  /* 0x00000016150f1224 */ /* 0x001fe400078e020e */
[----:B------:R-:W-:Y:S01]  /*ac10*/  IMAD R18, R7, UR4, R18 ;  /* 0x0000000407127c24 */ /* 0x000fe2000f8e0212 */
[----:B------:R-:W-:Y:S01]  /*ac20*/  ULDC UR4, c[0x0][0x600] ;  /* 0x0001800000047ab9 */ /* 0x000fe20000000800 */
[----:B------:R-:W-:Y:S02]  /*ac30*/  IMAD R15, R20, UR5, R15 ;  /* 0x00000005140f7c24 */ /* 0x000fe4000f8e020f */
[----:B------:R-:W-:-:S05]  /*ac40*/  IMAD R18, R18, UR4, R9 ;  /* 0x0000000412127c24 */ /* 0x000fca000f8e0209 */
[----:B------:R-:W-:Y:S02]  /*ac50*/  SEL R9, R18, R15, !P1 ;  /* 0x0000000f12097207 */ /* 0x000fe40004800000 */
[----:B------:R-:W-:-:S07]  /*ac60*/  SEL R7, R15, R18, !P1 ;  /* 0x000000120f077207 */ /* 0x000fce0004800000 */
.L_x_266:
[----:B------:R-:W-:Y:S05]  /*ac70*/  BSYNC B1 ;  /* 0x0000000000017941 */ /* 0x000fea0003800000 */
.L_x_265:
[----:B------:R-:W-:-:S13]  /*ac80*/  LOP3.LUT P1, RZ, R4, 0xff, RZ, 0xc0, !PT ;  /* 0x000000ff04ff7812 */ /* 0x000fda000782c0ff */
[----:B------:R-:W-:Y:S05]  /*ac90*/  @P1 BRA `(.L_x_269) ;  /* 0xfffffff400441947 */ /* 0x000fea000383ffff */
[----:B------:R-:W-:Y:S05]  /*aca0*/  BSYNC B0 ;  /* 0x0000000000007941 */ /* 0x000fea0003800000 */
.L_x_257:
[----:B------:R-:W-:-:S03]  /*acb0*/  UMOV UR4, 0xffffffff ;  /* 0xffffffff00047882 */ /* 0x000fc60000000000 */
[----:B------:R-:W-:Y:S05]  /*acc0*/  BRA.DIV UR4, `(.L_x_270) ;  /* 0x0000000e04347947 */ /* 0x000fea000b800000 */
[----:B------:R-:W-:-:S13]  /*acd0*/  ELECT P6, URZ, PT ;  /* 0x00000000003f782f */ /* 0x000fda00038c0000 */
.L_x_299:
[----:B------:R-:W-:Y:S04]  /*ace0*/  BSSY B0, `(.L_x_271) ;  /* 0x00000b2000007945 */ /* 0x000fe80003800000 */
[----:B------:R-:W-:Y:S05]  /*acf0*/  @!P6 BRA `(.L_x_272) ;  /* 0x0000000800c0e947 */ /* 0x000fea0003800000 */
[----:B------:R-:W-:-:S04]  /*ad00*/  LOP3.LUT R19, R19, 0x2, RZ, 0xfc, !PT ;  /* 0x0000000213137812 */ /* 0x000fc800078efcff */
[----:B------:R-:W-:-:S13]  /*ad10*/  ISETP.NE.AND P0, PT, R19, 0x3, PT ;  /* 0x000000031300780c */ /* 0x000fda0003f05270 */
[----:B------:R-:W-:Y:S05]  /*ad20*/  @!P0 BRA `(.L_x_273) ;  /* 0x0000000000048947 */ /* 0x000fea0003800000 */
[----:B------:R-:W-:Y:S01]  /*ad30*/  BPT.TRAP 0x1 ;  /* 0x000000040000795c */ /* 0x000fe20000300000 */
.L_x_273:
[----:B------:R-:W0:Y:S01]  /*ad40*/  S2R R3, SR_CgaCtaId ;  /* 0x0000000000037919 */ /* 0x000e220000008800 */
[----:B------:R-:W-:-:S04]  /*ad50*/  MOV R2, 0x400 ;  /* 0x0000040000027802 */ /* 0x000fc80000000f00 */
[----:B0-----:R-:W-:Y:S02]  /*ad60*/  LEA R3, R3, R2, 0x18 ;  /* 0x0000000203037211 */ /* 0x001fe400078ec0ff */
[----:B------:R-:W-:-:S03]  /*ad70*/  SHF.L.U32 R2, R0, 0x1f, RZ ;  /* 0x0000001f00027819 */ /* 0x000fc600000006ff */
[----:B------:R-:W-:-:S04]  /*ad80*/  VIADD R3, R3, 0x98 ;  /* 0x0000009803037836 */ /* 0x000fc80000000000 */
[C---:B------:R-:W-:Y:S02]  /*ad90*/  IMAD R7, R12.reuse, 0x8, R3 ;  /* 0x000000080c077824 */ /* 0x040fe400078e0203 */
[----:B------:R-:W-:Y:S02]  /*ada0*/  VIADD R12, R12, 0x1 ;  /* 0x000000010c0c7836 */ /* 0x000fe40000000000 */
[----:B------:R-:W0:Y:S03]  /*adb0*/  SYNCS.PHASECHK.TRANS64.TRYWAIT P0, [R7+URZ], R2 ;  /* 0x00000002070075a7 */ /* 0x000e26000800017f */
[----:B------:R-:W-:-:S04]  /*adc0*/  ISETP.NE.AND P1, PT, R12, 0x13, PT ;  /* 0x000000130c00780c */ /* 0x000fc80003f25270 */
[----:B------:R-:W-:Y:S02]  /*add0*/  SEL R5, RZ, 0x1, P1 ;  /* 0x00000001ff057807 */ /* 0x000fe40000800000 */
[----:B------:R-:W-:Y:S02]  /*ade0*/  SEL R12, R12, RZ, P1 ;  /* 0x000000ff0c0c7207 */ /* 0x000fe40000800000 */
[----:B------:R-:W-:-:S03]  /*adf0*/  LOP3.LUT R5, R0, R5, RZ, 0x3c, !PT ;  /* 0x0000000500057212 */ /* 0x000fc600078e3cff */
[----:B------:R-:W-:Y:S01]  /*ae00*/  IMAD R9, R12, 0x8, R3 ;  /* 0x000000080c097824 */ /* 0x000fe200078e0203 */
[----:B------:R-:W-:Y:S01]  /*ae10*/  SHF.L.U32 R4, R5, 0x1f, RZ ;  /* 0x0000001f05047819 */ /* 0x000fe200000006ff */
[----:B0-----:R-:W-:Y:S06]  /*ae20*/  @!P0 BRA `(.L_x_274) ;  /* 0x0000000800fc8947 */ /* 0x001fec0003800000 */
.L_x_300:
[----:B------:R-:W1:Y:S01]  /*ae30*/  SYNCS.PHASECHK.TRANS64.TRYWAIT P0, [R9+URZ], R4 ;  /* 0x00000004090075a7 */ /* 0x000e62000800017f */
[----:B------:R-:W-:-:S05]  /*ae40*/  VIADD R0, R12, 0x1 ;  /* 0x000000010c007836 */ /* 0x000fca0000000000 */
[----:B------:R-:W-:-:S04]  /*ae50*/  ISETP.NE.AND P1, PT, R0, 0x13, PT ;  /* 0x000000130000780c */ /* 0x000fc80003f25270 */
[----:B0-----:R-:W-:Y:S02]  /*ae60*/  SEL R2, RZ, 0x1, P1 ;  /* 0x00000001ff027807 */ /* 0x001fe40000800000 */
[----:B------:R-:W-:Y:S02]  /*ae70*/  SEL R0, R0, RZ, P1 ;  /* 0x000000ff00007207 */ /* 0x000fe40000800000 */
[----:B------:R-:W-:-:S03]  /*ae80*/  LOP3.LUT R7, R5, R2, RZ, 0x3c, !PT ;  /* 0x0000000205077212 */ /* 0x000fc600078e3cff */
[----:B------:R-:W-:Y:S01]  /*ae90*/  IMAD R6, R0, 0x8, R3 ;  /* 0x0000000800067824 */ /* 0x000fe200078e0203 */
[----:B------:R-:W-:Y:S01]  /*aea0*/  SHF.L.U32 R5, R7, 0x1f, RZ ;  /* 0x0000001f07057819 */ /* 0x000fe200000006ff */
[----:B-1----:R-:W-:Y:S06]  /*aeb0*/  @!P0 BRA `(.L_x_275) ;  /* 0x0000000800ec8947 */ /* 0x002fec0003800000 */
.L_x_301:
[----:B------:R-:W1:Y:S01]  /*aec0*/  SYNCS.PHASECHK.TRANS64.TRYWAIT P0, [R6+URZ], R5 ;  /* 0x00000005060075a7 */ /* 0x000e62000800017f */
[----:B------:R-:W-:-:S05]  /*aed0*/  VIADD R0, R0, 0x1 ;  /* 0x0000000100007836 */ /* 0x000fca0000000000 */
[----:B------:R-:W-:-:S04]  /*aee0*/  ISETP.NE.AND P1, PT, R0, 0x13, PT ;  /* 0x000000130000780c */ /* 0x000fc80003f25270 */
[----:B------:R-:W-:Y:S02]  /*aef0*/  SEL R2, RZ, 0x1, P1 ;  /* 0x00000001ff027807 */ /* 0x000fe40000800000 */
[----:B------:R-:W-:Y:S02]  /*af00*/  SEL R0, R0, RZ, P1 ;  /* 0x000000ff00007207 */ /* 0x000fe40000800000 */
[----:B------:R-:W-:-:S03]  /*af10*/  LOP3.LUT R7, R7, R2, RZ, 0x3c, !PT ;  /* 0x0000000207077212 */ /* 0x000fc600078e3cff */
[----:B0-----:R-:W-:Y:S01]  /*af20*/  IMAD R9, R0, 0x8, R3 ;  /* 0x0000000800097824 */ /* 0x001fe200078e0203 */
[----:B------:R-:W-:Y:S01]  /*af30*/  SHF.L.U32 R4, R7, 0x1f, RZ ;  /* 0x0000001f07047819 */ /* 0x000fe200000006ff */
[----:B-1----:R-:W-:Y:S06]  /*af40*/  @!P0 BRA `(.L_x_276) ;  /* 0x0000000800dc8947 */ /* 0x002fec0003800000 */
.L_x_302:
        /* <DEDUP_REMOVED lines=9> */
.L_x_303:
        /* <DEDUP_REMOVED lines=9> */
.L_x_304:
        /* <DEDUP_REMOVED lines=9> */
.L_x_305:
        /* <DEDUP_REMOVED lines=9> */
.L_x_306:
        /* <DEDUP_REMOVED lines=9> */
.L_x_307:
        /* <DEDUP_REMOVED lines=9> */
.L_x_308:
        /* <DEDUP_REMOVED lines=9> */
.L_x_309:
        /* <DEDUP_REMOVED lines=9> */
.L_x_310:
        /* <DEDUP_REMOVED lines=9> */
.L_x_311:
        /* <DEDUP_REMOVED lines=9> */
.L_x_312:
        /* <DEDUP_REMOVED lines=9> */
.L_x_313:
        /* <DEDUP_REMOVED lines=9> */
.L_x_314:
        /* <DEDUP_REMOVED lines=9> */
.L_x_315:
        /* <DEDUP_REMOVED lines=9> */
.L_x_316:
[----:B------:R-:W1:Y:S01]  /*b730*/  SYNCS.PHASECHK.TRANS64.TRYWAIT P0, [R9+URZ], R4 ;  /* 0x00000004090075a7 */ /* 0x000e62000800017f */
[----:B------:R-:W-:-:S05]  /*b740*/  VIADD R0, R0, 0x1 ;  /* 0x0000000100007836 */ /* 0x000fca0000000000 */
[----:B------:R-:W-:-:S04]  /*b750*/  ISETP.NE.AND P1, PT, R0, 0x13, PT ;  /* 0x000000130000780c */ /* 0x000fc80003f25270 */
[----:B------:R-:W-:Y:S02]  /*b760*/  SEL R2, RZ, 0x1, P1 ;  /* 0x00000001ff027807 */ /* 0x000fe40000800000 */
[----:B------:R-:W-:Y:S02]  /*b770*/  SEL R0, R0, RZ, P1 ;  /* 0x000000ff00007207 */ /* 0x000fe40000800000 */
[----:B------:R-:W-:Y:S01]  /*b780*/  LOP3.LUT R2, R7, R2, RZ, 0x3c, !PT ;  /* 0x0000000207027212 */ /* 0x000fe200078e3cff */
[----:B-1----:R-:W-:Y:S06]  /*b790*/  @!P0 BRA `(.L_x_291) ;  /* 0x0000000400f48947 */ /* 0x002fec0003800000 */
.L_x_317:
[----:B------:R-:W-:Y:S01]  /*b7a0*/  IMAD R3, R0, 0x8, R3 ;  /* 0x0000000800037824 */ /* 0x000fe200078e0203 */
[----:B------:R-:W-:-:S07]  /*b7b0*/  SHF.L.U32 R0, R2, 0x1f, RZ ;  /* 0x0000001f02007819 */ /* 0x000fce00000006ff */
.L_x_292:
[----:B--2---:R2:W3:Y:S02]  /*b7c0*/  SYNCS.PHASECHK.TRANS64.TRYWAIT P0, [R3+URZ], R0 ;  /* 0x00000000030075a7 */ /* 0x0044e4000800017f */
[----:B---3--:R-:W-:Y:S05]  /*b7d0*/  @!P0 NANOSLEEP.SYNCS 0x989680 ;  /* 0x009896800000895d */ /* 0x008fea0003900000 */
[----:B------:R-:W3:Y:S02]  /*b7e0*/  @!P0 SYNCS.PHASECHK.TRANS64 P0, [R3+URZ], R0 ;  /* 0x00000000030085a7 */ /* 0x000ee4000800007f */
[----:B---3--:R-:W-:Y:S05]  /*b7f0*/  @!P0 BRA `(.L_x_292) ;  /* 0xfffffffc00f08947 */ /* 0x008fea000383ffff */
.L_x_272:
[----:B------:R-:W-:Y:S05]  /*b800*/  BSYNC B0 ;  /* 0x0000000000007941 */ /* 0x000fea0003800000 */
.L_x_271:
[----:B------:R-:W-:Y:S05]  /*b810*/  EXIT ;  /* 0x000000000000794d */ /* 0x000fea0003800000 */
.L_x_18:
[----:B---3--:R3:W4:Y:S02]  /*b820*/  SYNCS.PHASECHK.TRANS64.TRYWAIT P1, [R3+URZ], R0 ;  /* 0x00000000030075a7 */ /* 0x008724000802017f */
[----:B----4-:R-:W-:Y:S05]  /*b830*/  @!P1 NANOSLEEP.SYNCS 0x989680 ;  /* 0x009896800000995d */ /* 0x010fea0003900000 */
[----:B------:R-:W4:Y:S02]  /*b840*/  @!P1 SYNCS.PHASECHK.TRANS64 P1, [R3+URZ], R0 ;  /* 0x00000000030095a7 */ /* 0x000f24000802007f */
[----:B----4-:R-:W-:Y:S05]  /*b850*/  @!P1 BRA `(.L_x_18) ;  /* 0xfffffffc00f09947 */ /* 0x010fea000383ffff */
[----:B------:R-:W-:Y:S05]  /*b860*/  BRA `(.L_x_17) ;  /* 0xffffff5800ec7947 */ /* 0x000fea000383ffff */
.L_x_23:
[----:B-1----:R-:W-:-:S04]  /*b870*/  IMAD.U32 R5, RZ, RZ, UR4 ;  /* 0x00000004ff057e24 */ /* 0x002fc8000f8e00ff */
[----:B------:R1:W2:Y:S03]  /*b880*/  SYNCS.PHASECHK.TRANS64.TRYWAIT P1, [R5+URZ], R4 ;  /* 0x00000004050075a7 */ /* 0x0002a6000802017f */
[----:B--2---:R-:W-:Y:S05]  /*b890*/  @!P1 NANOSLEEP.SYNCS 0x989680 ;  /* 0x009896800000995d */ /* 0x004fea0003900000 */
[----:B------:R-:W2:Y:S02]  /*b8a0*/  @!P1 SYNCS.PHASECHK.TRANS64 P1, [R5+URZ], R4 ;  /* 0x00000004050095a7 */ /* 0x000ea4000802007f */
[----:B--2---:R-:W-:Y:S05]  /*b8b0*/  @!P1 BRA `(.L_x_23) ;  /* 0xfffffffc00ec9947 */ /* 0x004fea000383ffff */
[----:B------:R-:W-:Y:S05]  /*b8c0*/  BRA `(.L_x_22) ;  /* 0xffffff6000a47947 */ /* 0x000fea000383ffff */
.L_x_258:
[----:B------:R-:W-:Y:S01]  /*b8d0*/  BSSY B1, `(.L_x_293) ;  /* 0x0000006000017945 */ /* 0x000fe20003800000 */
[----:B------:R-:W-:-:S07]  /*b8e0*/  IMAD.MOV.U32 R15, RZ, RZ, -0x1 ;  /* 0xffffffffff0f7424 */ /* 0x000fce00078e00ff */
[----:B------:R-:W-:Y:S05]  /*b8f0*/  WARPSYNC.COLLECTIVE R15, `(.L_x_294) ;  /* 0x000000000f0c7348 */ /* 0x000fea0003c00000 */
[----:B------:R-:W-:Y:S02]  /*b900*/  ELECT P6, UR62, PT ;  /* 0x00000000003e782f */ /* 0x000fe400038c0000 */
[----:B------:R-:W-:Y:S01]  /*b910*/  MOV R14, UR62 ;  /* 0x0000003e000e7c02 */ /* 0x000fe20008000f00 */
[----:B------:R-:W-:Y:S10]  /*b920*/  ENDCOLLECTIVE ;  /* 0x000000000000791b */ /* 0x000ff40003800000 */
.L_x_294:
[----:B------:R-:W-:Y:S05]  /*b930*/  BSYNC B1 ;  /* 0x0000000000017941 */ /* 0x000fea0003800000 */
.L_x_293:
[----:B------:R-:W-:Y:S05]  /*b940*/  BRA `(.L_x_295) ;  /* 0xffffffe800247947 */ /* 0x000fea000383ffff */
.L_x_261:
[----:B0-----:R0:W1:Y:S02]  /*b950*/  SYNCS.PHASECHK.TRANS64.TRYWAIT P1, [R14+URZ+0x98], R7 ;  /* 0x000098070e0075a7 */ /* 0x001064000802017f */
[----:B-1----:R-:W-:Y:S05]  /*b960*/  @!P1 NANOSLEEP.SYNCS 0x989680 ;  /* 0x009896800000995d */ /* 0x002fea0003900000 */
[----:B------:R-:W1:Y:S02]  /*b970*/  @!P1 SYNCS.PHASECHK.TRANS64 P1, [R14+URZ+0x98], R7 ;  /* 0x000098070e0095a7 */ /* 0x000e64000802007f */
[----:B-1----:R-:W-:Y:S05]  /*b980*/  @!P1 BRA `(.L_x_261) ;  /* 0xfffffffc00f09947 */ /* 0x002fea000383ffff */
[----:B------:R-:W-:Y:S05]  /*b990*/  BRA `(.L_x_296) ;  /* 0xffffffe800587947 */ /* 0x000fea000383ffff */
.L_x_270:
[----:B------:R-:W-:Y:S01]  /*b9a0*/  BSSY B0, `(.L_x_297) ;  /* 0x0000006000007945 */ /* 0x000fe20003800000 */
[----:B------:R-:W-:-:S07]  /*b9b0*/  IMAD.MOV.U32 R15, RZ, RZ, -0x1 ;  /* 0xffffffffff0f7424 */ /* 0x000fce00078e00ff */
[----:B------:R-:W-:Y:S05]  /*b9c0*/  WARPSYNC.COLLECTIVE R15, `(.L_x_298) ;  /* 0x000000000f0c7348 */ /* 0x000fea0003c00000 */
[----:B------:R-:W-:Y:S02]  /*b9d0*/  ELECT P6, UR62, PT ;  /* 0x00000000003e782f */ /* 0x000fe400038c0000 */
[----:B------:R-:W-:Y:S01]  /*b9e0*/  MOV R14, UR62 ;  /* 0x0000003e000e7c02 */ /* 0x000fe20008000f00 */
[----:B------:R-:W-:Y:S10]  /*b9f0*/  ENDCOLLECTIVE ;  /* 0x000000000000791b */ /* 0x000ff40003800000 */
.L_x_298:
[----:B------:R-:W-:Y:S05]  /*ba00*/  BSYNC B0 ;  /* 0x0000000000007941 */ /* 0x000fea0003800000 */
.L_x_297:
[----:B------:R-:W-:Y:S05]  /*ba10*/  BRA `(.L_x_299) ;  /* 0xfffffff000b07947 */ /* 0x000fea000383ffff */
.L_x_274:
[----:B0-----:R0:W1:Y:S02]  /*ba20*/  SYNCS.PHASECHK.TRANS64.TRYWAIT P0, [R7+URZ], R2 ;  /* 0x00000002070075a7 */ /* 0x001064000800017f */
[----:B-1----:R-:W-:Y:S05]  /*ba30*/  @!P0 NANOSLEEP.SYNCS 0x989680 ;  /* 0x009896800000895d */ /* 0x002fea0003900000 */
[----:B------:R-:W1:Y:S02]  /*ba40*/  @!P0 SYNCS.PHASECHK.TRANS64 P0, [R7+URZ], R2 ;  /* 0x00000002070085a7 */ /* 0x000e64000800007f */
[----:B-1----:R-:W-:Y:S05]  /*ba50*/  @!P0 BRA `(.L_x_274) ;  /* 0xfffffffc00f08947 */ /* 0x002fea000383ffff */
[----:B------:R-:W-:Y:S05]  /*ba60*/  BRA `(.L_x_300) ;  /* 0xfffffff000f07947 */ /* 0x000fea000383ffff */
.L_x_275:
[----:B0-----:R0:W1:Y:S02]  /*ba70*/  SYNCS.PHASECHK.TRANS64.TRYWAIT P0, [R9+URZ], R4 ;  /* 0x00000004090075a7 */ /* 0x001064000800017f */
[----:B-1----:R-:W-:Y:S05]  /*ba80*/  @!P0 NANOSLEEP.SYNCS 0x989680 ;  /* 0x009896800000895d */ /* 0x002fea0003900000 */
[----:B------:R-:W1:Y:S02]  /*ba90*/  @!P0 SYNCS.PHASECHK.TRANS64 P0, [R9+URZ], R4 ;  /* 0x00000004090085a7 */ /* 0x000e64000800007f */
[----:B-1----:R-:W-:Y:S05]  /*baa0*/  @!P0 BRA `(.L_x_275) ;  /* 0xfffffffc00f08947 */ /* 0x002fea000383ffff */
[----:B------:R-:W-:Y:S05]  /*bab0*/  BRA `(.L_x_301) ;  /* 0xfffffff400007947 */ /* 0x000fea000383ffff */
.L_x_276:
[----:B0-----:R0:W1:Y:S02]  /*bac0*/  SYNCS.PHASECHK.TRANS64.TRYWAIT P0, [R6+URZ], R5 ;  /* 0x00000005060075a7 */ /* 0x001064000800017f */
[----:B-1----:R-:W-:Y:S05]  /*bad0*/  @!P0 NANOSLEEP.SYNCS 0x989680 ;  /* 0x009896800000895d */ /* 0x002fea0003900000 */
[----:B------:R-:W1:Y:S02]  /*bae0*/  @!P0 SYNCS.PHASECHK.TRANS64 P0, [R6+URZ], R5 ;  /* 0x00000005060085a7 */ /* 0x000e64000800007f */
[----:B-1----:R-:W-:Y:S05]  /*baf0*/  @!P0 BRA `(.L_x_276) ;  /* 0xfffffffc00f08947 */ /* 0x002fea000383ffff */
[----:B------:R-:W-:Y:S05]  /*bb00*/  BRA `(.L_x_302) ;  /* 0xfffffff400107947 */ /* 0x000fea000383ffff */
.L_x_277:
[----:B0-----:R0:W1:Y:S02]  /*bb10*/  SYNCS.PHASECHK.TRANS64.TRYWAIT P0, [R9+URZ], R4 ;  /* 0x00000004090075a7 */ /* 0x001064000800017f */
[----:B-1----:R-:W-:Y:S05]  /*bb20*/  @!P0 NANOSLEEP.SYNCS 0x989680 ;  /* 0x009896800000895d */ /* 0x002fea0003900000 */
[----:B------:R-:W1:Y:S02]  /*bb30*/  @!P0 SYNCS.PHASECHK.TRANS64 P0, [R9+URZ], R4 ;  /* 0x00000004090085a7 */ /* 0x000e64000800007f */
[----:B-1----:R-:W-:Y:S05]  /*bb40*/  @!P0 BRA `(.L_x_277) ;  /* 0xfffffffc00f08947 */ /* 0x002fea000383ffff */
[----:B------:R-:W-:Y:S05]  /*bb50*/  BRA `(.L_x_303) ;  /* 0xfffffff400207947 */ /* 0x000fea000383ffff */
.L_x_278:
[----:B0-----:R0:W1:Y:S02]  /*bb60*/  SYNCS.PHASECHK.TRANS64.TRYWAIT P0, [R6+URZ], R5 ;  /* 0x00000005060075a7 */ /* 0x001064000800017f */
[----:B-1----:R-:W-:Y:S05]  /*bb70*/  @!P0 NANOSLEEP.SYNCS 0x989680 ;  /* 0x009896800000895d */ /* 0x002fea0003900000 */
[----:B------:R-:W1:Y:S02]  /*bb80*/  @!P0 SYNCS.PHASECHK.TRANS64 P0, [R6+URZ], R5 ;  /* 0x00000005060085a7 */ /* 0x000e64000800007f */
[----:B-1----:R-:W-:Y:S05]  /*bb90*/  @!P0 BRA `(.L_x_278) ;  /* 0xfffffffc00f08947 */ /* 0x002fea000383ffff */
[----:B------:R-:W-:Y:S05]  /*bba0*/  BRA `(.L_x_304) ;  /* 0xfffffff400307947 */ /* 0x000fea000383ffff */
.L_x_279:
[----:B0-----:R0:W1:Y:S02]  /*bbb0*/  SYNCS.PHASECHK.TRANS64.TRYWAIT P0, [R9+URZ], R4 ;  /* 0x00000004090075a7 */ /* 0x001064000800017f */
[----:B-1----:R-:W-:Y:S05]  /*bbc0*/  @!P0 NANOSLEEP.SYNCS 0x989680 ;  /* 0x009896800000895d */ /* 0x002fea0003900000 */
[----:B------:R-:W1:Y:S02]  /*bbd0*/  @!P0 SYNCS.PHASECHK.TRANS64 P0, [R9+URZ], R4 ;  /* 0x00000004090085a7 */ /* 0x000e64000800007f */
[----:B-1----:R-:W-:Y:S05]  /*bbe0*/  @!P0 BRA `(.L_x_279) ;  /* 0xfffffffc00f08947 */ /* 0x002fea000383ffff */
[----:B------:R-:W-:Y:S05]  /*bbf0*/  BRA `(.L_x_305) ;  /* 0xfffffff400407947 */ /* 0x000fea000383ffff */
.L_x_280:
[----:B0-----:R0:W1:Y:S02]  /*bc00*/  SYNCS.PHASECHK.TRANS64.TRYWAIT P0, [R6+URZ], R5 ;  /* 0x00000005060075a7 */ /* 0x001064000800017f */
[----:B-1----:R-:W-:Y:S05]  /*bc10*/  @!P0 NANOSLEEP.SYNCS 0x989680 ;  /* 0x009896800000895d */ /* 0x002fea0003900000 */
[----:B------:R-:W1:Y:S02]  /*bc20*/  @!P0 SYNCS.PHASECHK.TRANS64 P0, [R6+URZ], R5 ;  /* 0x00000005060085a7 */ /* 0x000e64000800007f */
[----:B-1----:R-:W-:Y:S05]  /*bc30*/  @!P0 BRA `(.L_x_280) ;  /* 0xfffffffc00f08947 */ /* 0x002fea000383ffff */
[----:B------:R-:W-:Y:S05]  /*bc40*/  BRA `(.L_x_306) ;  /* 0xfffffff400507947 */ /* 0x000fea000383ffff */
.L_x_281:
[----:B0-----:R0:W1:Y:S02]  /*bc50*/  SYNCS.PHASECHK.TRANS64.TRYWAIT P0, [R9+URZ], R4 ;  /* 0x00000004090075a7 */ /* 0x001064000800017f */
[----:B-1----:R-:W-:Y:S05]  /*bc60*/  @!P0 NANOSLEEP.SYNCS 0x989680 ;  /* 0x009896800000895d */ /* 0x002fea0003900000 */
[----:B------:R-:W1:Y:S02]  /*bc70*/  @!P0 SYNCS.PHASECHK.TRANS64 P0, [R9+URZ], R4 ;  /* 0x00000004090085a7 */ /* 0x000e64000800007f */
[----:B-1----:R-:W-:Y:S05]  /*bc80*/  @!P0 BRA `(.L_x_281) ;  /* 0xfffffffc00f08947 */ /* 0x002fea000383ffff */
[----:B------:R-:W-:Y:S05]  /*bc90*/  BRA `(.L_x_307) ;  /* 0xfffffff400607947 */ /* 0x000fea000383ffff */
.L_x_282:
[----:B0-----:R0:W1:Y:S02]  /*bca0*/  SYNCS.PHASECHK.TRANS64.TRYWAIT P0, [R6+URZ], R5 ;  /* 0x00000005060075a7 */ /* 0x001064000800017f */
[----:B-1----:R-:W-:Y:S05]  /*bcb0*/  @!P0 NANOSLEEP.SYNCS 0x989680 ;  /* 0x009896800000895d */ /* 0x002fea0003900000 */
[----:B------:R-:W1:Y:S02]  /*bcc0*/  @!P0 SYNCS.PHASECHK.TRANS64 P0, [R6+URZ], R5 ;  /* 0x00000005060085a7 */ /* 0x000e64000800007f */
[----:B-1----:R-:W-:Y:S05]  /*bcd0*/  @!P0 BRA `(.L_x_282) ;  /* 0xfffffffc00f08947 */ /* 0x002fea000383ffff */
[----:B------:R-:W-:Y:S05]  /*bce0*/  BRA `(.L_x_308) ;  /* 0xfffffff400707947 */ /* 0x000fea000383ffff */
.L_x_283:
[----:B0-----:R0:W1:Y:S02]  /*bcf0*/  SYNCS.PHASECHK.TRANS64.TRYWAIT P0, [R9+URZ], R4 ;  /* 0x00000004090075a7 */ /* 0x001064000800017f */
[----:B-1----:R-:W-:Y:S05]  /*bd00*/  @!P0 NANOSLEEP.SYNCS 0x989680 ;  /* 0x009896800000895d */ /* 0x002fea0003900000 */
[----:B------:R-:W1:Y:S02]  /*bd10*/  @!P0 SYNCS.PHASECHK.TRANS64 P0, [R9+URZ], R4 ;  /* 0x00000004090085a7 */ /* 0x000e64000800007f */
[----:B-1----:R-:W-:Y:S05]  /*bd20*/  @!P0 BRA `(.L_x_283) ;  /* 0xfffffffc00f08947 */ /* 0x002fea000383ffff */
[----:B------:R-:W-:Y:S05]  /*bd30*/  BRA `(.L_x_309) ;  /* 0xfffffff400807947 */ /* 0x000fea000383ffff */
.L_x_284:
[----:B0-----:R0:W1:Y:S02]  /*bd40*/  SYNCS.PHASECHK.TRANS64.TRYWAIT P0, [R6+URZ], R5 ;  /* 0x00000005060075a7 */ /* 0x001064000800017f */
[----:B-1----:R-:W-:Y:S05]  /*bd50*/  @!P0 NANOSLEEP.SYNCS 0x989680 ;  /* 0x009896800000895d */ /* 0x002fea0003900000 */
[----:B------:R-:W1:Y:S02]  /*bd60*/  @!P0 SYNCS.PHASECHK.TRANS64 P0, [R6+URZ], R5 ;  /* 0x00000005060085a7 */ /* 0x000e64000800007f */
[----:B-1----:R-:W-:Y:S05]  /*bd70*/  @!P0 BRA `(.L_x_284) ;  /* 0xfffffffc00f08947 */ /* 0x002fea000383ffff */
[----:B------:R-:W-:Y:S05]  /*bd80*/  BRA `(.L_x_310) ;  /* 0xfffffff400907947 */ /* 0x000fea000383ffff */
.L_x_285:
[----:B0-----:R0:W1:Y:S02]  /*bd90*/  SYNCS.PHASECHK.TRANS64.TRYWAIT P0, [R9+URZ], R4 ;  /* 0x00000004090075a7 */ /* 0x001064000800017f */
[----:B-1----:R-:W-:Y:S05]  /*bda0*/  @!P0 NANOSLEEP.SYNCS 0x989680 ;  /* 0x009896800000895d */ /* 0x002fea0003900000 */
[----:B------:R-:W1:Y:S02]  /*bdb0*/  @!P0 SYNCS.PHASECHK.TRANS64 P0, [R9+URZ], R4 ;  /* 0x00000004090085a7 */ /* 0x000e64000800007f */
[----:B-1----:R-:W-:Y:S05]  /*bdc0*/  @!P0 BRA `(.L_x_285) ;  /* 0xfffffffc00f08947 */ /* 0x002fea000383ffff */
[----:B------:R-:W-:Y:S05]  /*bdd0*/  BRA `(.L_x_311) ;  /* 0xfffffff400a07947 */ /* 0x000fea000383ffff */
.L_x_286:
[----:B0-----:R0:W1:Y:S02]  /*bde0*/  SYNCS.PHASECHK.TRANS64.TRYWAIT P0, [R6+URZ], R5 ;  /* 0x00000005060075a7 */ /* 0x001064000800017f */
[----:B-1----:R-:W-:Y:S05]  /*bdf0*/  @!P0 NANOSLEEP.SYNCS 0x989680 ;  /* 0x009896800000895d */ /* 0x002fea0003900000 */
[----:B------:R-:W1:Y:S02]  /*be00*/  @!P0 SYNCS.PHASECHK.TRANS64 P0, [R6+URZ], R5 ;  /* 0x00000005060085a7 */ /* 0x000e64000800007f */
[----:B-1----:R-:W-:Y:S05]  /*be10*/  @!P0 BRA `(.L_x_286) ;  /* 0xfffffffc00f08947 */ /* 0x002fea000383ffff */
[----:B------:R-:W-:Y:S05]  /*be20*/  BRA `(.L_x_312) ;  /* 0xfffffff400b07947 */ /* 0x000fea000383ffff */
.L_x_287:
[----:B0-----:R0:W1:Y:S02]  /*be30*/  SYNCS.PHASECHK.TRANS64.TRYWAIT P0, [R9+URZ], R4 ;  /* 0x00000004090075a7 */ /* 0x001064000800017f */
[----:B-1----:R-:W-:Y:S05]  /*be40*/  @!P0 NANOSLEEP.SYNCS 0x989680 ;  /* 0x009896800000895d */ /* 0x002fea0003900000 */
[----:B------:R-:W1:Y:S02]  /*be50*/  @!P0 SYNCS.PHASECHK.TRANS64 P0, [R9+URZ], R4 ;  /* 0x00000004090085a7 */ /* 0x000e64000800007f */
[----:B-1----:R-:W-:Y:S05]  /*be60*/  @!P0 BRA `(.L_x_287) ;  /* 0xfffffffc00f08947 */ /* 0x002fea000383ffff */
[----:B------:R-:W-:Y:S05]  /*be70*/  BRA `(.L_x_313) ;  /* 0xfffffff400c07947 */ /* 0x000fea000383ffff */
.L_x_288:
[----:B0-----:R0:W1:Y:S02]  /*be80*/  SYNCS.PHASECHK.TRANS64.TRYWAIT P0, [R6+URZ], R5 ;  /* 0x00000005060075a7 */ /* 0x001064000800017f */
[----:B-1----:R-:W-:Y:S05]  /*be90*/  @!P0 NANOSLEEP.SYNCS 0x989680 ;  /* 0x009896800000895d */ /* 0x002fea0003900000 */
[----:B------:R-:W1:Y:S02]  /*bea0*/  @!P0 SYNCS.PHASECHK.TRANS64 P0, [R6+URZ], R5 ;  /* 0x00000005060085a7 */ /* 0x000e64000800007f */
[----:B-1----:R-:W-:Y:S05]  /*beb0*/  @!P0 BRA `(.L_x_288) ;  /* 0xfffffffc00f08947 */ /* 0x002fea000383ffff */
[----:B------:R-:W-:Y:S05]  /*bec0*/  BRA `(.L_x_314) ;  /* 0xfffffff400d07947 */ /* 0x000fea000383ffff */
.L_x_289:
[----:B0-----:R0:W1:Y:S02]  /*bed0*/  SYNCS.PHASECHK.TRANS64.TRYWAIT P0, [R9+URZ], R4 ;  /* 0x00000004090075a7 */ /* 0x001064000800017f */
[----:B-1----:R-:W-:Y:S05]  /*bee0*/  @!P0 NANOSLEEP.SYNCS 0x989680 ;  /* 0x009896800000895d */ /* 0x002fea0003900000 */
[----:B------:R-:W1:Y:S02]  /*bef0*/  @!P0 SYNCS.PHASECHK.TRANS64 P0, [R9+URZ], R4 ;  /* 0x00000004090085a7 */ /* 0x000e64000800007f */
[----:B-1----:R-:W-:Y:S05]  /*bf00*/  @!P0 BRA `(.L_x_289) ;  /* 0xfffffffc00f08947 */ /* 0x002fea000383ffff */
[----:B------:R-:W-:Y:S05]  /*bf10*/  BRA `(.L_x_315) ;  /* 0xfffffff400e07947 */ /* 0x000fea000383ffff */
.L_x_290:
[----:B0-----:R0:W1:Y:S02]  /*bf20*/  SYNCS.PHASECHK.TRANS64.TRYWAIT P0, [R6+URZ], R5 ;  /* 0x00000005060075a7 */ /* 0x001064000800017f */
[----:B-1----:R-:W-:Y:S05]  /*bf30*/  @!P0 NANOSLEEP.SYNCS 0x989680 ;  /* 0x009896800000895d */ /* 0x002fea0003900000 */
[----:B------:R-:W1:Y:S02]  /*bf40*/  @!P0 SYNCS.PHASECHK.TRANS64 P0, [R6+URZ], R5 ;  /* 0x00000005060085a7 */ /* 0x000e64000800007f */
[----:B-1----:R-:W-:Y:S05]  /*bf50*/  @!P0 BRA `(.L_x_290) ;  /* 0xfffffffc00f08947 */ /* 0x002fea000383ffff */
[----:B------:R-:W-:Y:S05]  /*bf60*/  BRA `(.L_x_316) ;  /* 0xfffffff400f07947 */ /* 0x000fea000383ffff */
.L_x_291:
[----:B-1----:R1:W2:Y:S02]  /*bf70*/  SYNCS.PHASECHK.TRANS64.TRYWAIT P0, [R9+URZ], R4 ;  /* 0x00000004090075a7 */ /* 0x0022a4000800017f */
[----:B--2---:R-:W-:Y:S05]  /*bf80*/  @!P0 NANOSLEEP.SYNCS 0x989680 ;  /* 0x009896800000895d */ /* 0x004fea0003900000 */
[----:B------:R-:W2:Y:S02]  /*bf90*/  @!P0 SYNCS.PHASECHK.TRANS64 P0, [R9+URZ], R4 ;  /* 0x00000004090085a7 */ /* 0x000ea4000800007f */
[----:B--2---:R-:W-:Y:S05]  /*bfa0*/  @!P0 BRA `(.L_x_291) ;  /* 0xfffffffc00f08947 */ /* 0x004fea000383ffff */
[----:B------:R-:W-:Y:S05]  /*bfb0*/  BRA `(.L_x_317) ;  /* 0xfffffff400f87947 */ /* 0x000fea000383ffff */
.L_x_318:
[----:B------:R-:W-:-:S00]  /*bfc0*/  BRA `(.L_x_318) ;  /* 0xfffffffc00fc7947 */ /* 0x000fc0000383ffff */
[----:B------:R-:W-:-:S00]  /*bfd0*/  NOP ;  /* 0x0000000000007918 */ /* 0x000fc00000000000 */
        /* <DEDUP_REMOVED lines=10> */
.L_x_319:


//--------------------- .nv.global.init           --------------------------
	.section	.nv.global.init,"aw",@progbits
.nv.global.init:
	.type		$str$22,@object
	.size		$str$22,($str$23 - $str$22)
$str$22:
        /*0000*/ 	.byte	0x6b, 0x5f, 0x74, 0x69, 0x6c, 0x65, 0x5f, 0x63, 0x6f, 0x75, 0x6e, 0x74, 0x20, 0x3e, 0x3d, 0x20
        /*0010*/ 	.byte	0x31, 0x00
	.type		$str$23,@object
	.size		$str$23,(__unnamed_1 - $str$23)
$str$23:
        /*0012*/ 	.byte	0x2f, 0x74, 0x6d, 0x70, 0x2f, 0x63, 0x75, 0x74, 0x6c, 0x61, 0x73, 0x73, 0x5f, 0x73, 0x77, 0x65
        /*0022*/ 	.byte	0x65, 0x70, 0x5f, 0x73, 0x72, 0x63, 0x2f, 0x69, 0x6e, 0x63, 0x6c, 0x75, 0x64, 0x65, 0x2f, 0x63
        /*0032*/ 	.byte	0x75, 0x74, 0x6c, 0x61, 0x73, 0x73, 0x2f, 0x67, 0x65, 0x6d, 0x6d, 0x2f, 0x63, 0x6f, 0x6c, 0x6c
        /*0042*/ 	.byte	0x65, 0x63, 0x74, 0x69, 0x76, 0x65, 0x2f, 0x73, 0x6d, 0x39, 0x30, 0x5f, 0x6d, 0x6d, 0x61, 0x5f
        /*0052*/ 	.byte	0x74, 0x6d, 0x61, 0x5f, 0x67, 0x6d, 0x6d, 0x61, 0x5f, 0x73, 0x73, 0x5f, 0x77, 0x61, 0x72, 0x70
        /*0062*/ 	.byte	0x73, 0x70, 0x65, 0x63, 0x69, 0x61, 0x6c, 0x69, 0x7a, 0x65, 0x64, 0x2e, 0x68, 0x70, 0x70, 0x00
	.type		__unnamed_1,@object
	.size		__unnamed_1,(.L_0 - __unnamed_1)
__unnamed_1:
        /*0072*/ 	.byte	0x76, 0x6f, 0x69, 0x64, 0x20, 0x63, 0x75, 0x74, 0x6c, 0x61, 0x73, 0x73, 0x3a, 0x3a, 0x67, 0x65
        /* <DEDUP_REMOVED lines=179> */
        /*0bb2*/ 	.byte	0x3a, 0x3a, 0x69, 0x64, 0x65, 0x6e, 0x74, 0x69, 0x74, 0x79, 0x5d, 0x00
.L_0:


//--------------------- .nv.shared._ZN7cutlass13device_kernelINS_4gemm6kernel13GemmUniversalIN4cute5tupleIJiiiiEEENS1_10collective13CollectiveMmaINS1_34MainloopSm90TmaGmmaWarpSpecializedILi19ENS5_IJNS4_1CILi1EEESB_SB_EEENS1_35KernelTmaWarpSpecializedCooperativeEEENS5_IJNSA_ILi256EEENSA_ILi112EEENSA_ILi16EEEEEENS_6half_tENS5_IJlSB_lEEESJ_SK_NS4_8TiledMMAINS4_8MMA_AtomIJNS4_4SM904GMMA25MMA_64x16x16_F32F16F16_SSILNSO_5MajorE0ELSQ_0ELNSO_7ScaleInE1ELSR_1EEEEEENS4_6LayoutINS5_IJNSA_ILi2EEESB_SB_EEENS5_IJSB_NSA_ILi0EEESX_EEEEENS5_IJNS4_10UnderscoreES10_S10_EEEEENS4_13SM90_TMA_LOADENS4_14ComposedLayoutINS4_7SwizzleILi1ELi4ELi3EEENS4_18smem_ptr_flag_bitsILi16EEENSU_INS5_IJNSA_ILi8EEESH_EEENS5_IJSH_SB_EEEEEEEvNS4_8identityES13_S1D_vS1E_EENS_8epilogue10collective6detail29Sm90TmaWarpSpecializedAdapterINS1H_15DefaultEpilogueISJ_SK_SK_NS1G_6thread17LinearCombinationISJ_Li1EffLNS1L_9ScaleType4KindE0ELNS_15FloatRoundStyleE2ESJ_EENS1_15EpilogueDefaultEEEEEvvEEEEvNT_6ParamsE --------------------------
	.section	.nv.shared._ZN7cutlass13device_kernelINS_4gemm6kernel13GemmUniversalIN4cute5tupleIJiiiiEEENS1_10collective13CollectiveMmaINS1_34MainloopSm90TmaGmmaWarpSpecializedILi19ENS5_IJNS4_1CILi1EEESB_SB_EEENS1_35KernelTmaWarpSpecializedCooperativeEEENS5_IJNSA_ILi256EEENSA_ILi112EEENSA_ILi16EEEEEENS_6half_tENS5_IJlSB_lEEESJ_SK_NS4_8TiledMMAINS4_8MMA_AtomIJNS4_4SM904GMMA25MMA_64x16x16_F32F16F16_SSILNSO_5MajorE0ELSQ_0ELNSO_7ScaleInE1ELSR_1EEEEEENS4_6LayoutINS5_IJNSA_ILi2EEESB_SB_EEENS5_IJSB_NSA_ILi0EEESX_EEEEENS5_IJNS4_10UnderscoreES10_S10_EEEEENS4_13SM90_TMA_LOADENS4_14ComposedLayoutINS4_7SwizzleILi1ELi4ELi3EEENS4_18smem_ptr_flag_bitsILi16EEENSU_INS5_IJNSA_ILi8EEESH_EEENS5_IJSH_SB_EEEEEEEvNS4_8identityES13_S1D_vS1E_EENS_8epilogue10collective6detail29Sm90TmaWarpSpecializedAdapterINS1H_15DefaultEpilogueISJ_SK_SK_NS1G_6thread17LinearCombinationISJ_Li1EffLNS1L_9ScaleType4KindE0ELNS_15FloatRoundStyleE2ESJ_EENS1_15EpilogueDefaultEEEEEvvEEEEvNT_6ParamsE,"aw",@nobits
	.sectionflags	@""
	.align	16
	.zero		1024


//--------------------- .nv.shared.reserved.0     --------------------------
	.section	.nv.shared.reserved.0,"aw",@nobits
	.weak		__nv_reservedSMEM_offset_0_alias
	.size		__nv_reservedSMEM_offset_0_alias, 0, 0
	.other		__nv_reservedSMEM_offset_0_alias,@"STO_CUDA_RESERVED_SHARED STV_DEFAULT"
__nv_reservedSMEM_offset_0_alias:
	.zero		0


//--------------------- .nv.global                --------------------------
	.section	.nv.global,"aw",@nobits
.nv.global:
	.type		_ZN39_INTERNAL_11391c28_4_k_cu_9b77c337_88484cute1_E,@object
	.size		_ZN39_INTERNAL_11391c28_4_k_cu_9b77c337_88484cute1_E,(_ZN39_INTERNAL_11391c28_4_k_cu_9b77c337_88484cuda3std3__45__cpo6cbeginE - _ZN39_INTERNAL_11391c28_4_k_cu_9b77c337_88484cute1_E)
_ZN39_INTERNAL_11391c28_4_k_cu_9b77c337_88484cute1_E:
	.zero		1
	.type		_ZN39_INTERNAL_11391c28_4_k_cu_9b77c337_88484cuda3std3__45__cpo6cbeginE,@object
	.size		_ZN39_INTERNAL_11391c28_4_k_cu_9b77c337_88484cuda3std3__45__cpo6cbeginE,(_ZN39_INTERNAL_11391c28_4_k_cu_9b77c337_88484cuda3std3__48in_placeE - _ZN39_INTERNAL_11391c28_4_k_cu_9b77c337_88484cuda3std3__45__cpo6cbeginE)
_ZN39_INTERNAL_11391c28_4_k_cu_9b77c337_88484cuda3std3__45__cpo6cbeginE:
	.zero		1
	.type		_ZN39_INTERNAL_11391c28_4_k_cu_9b77c337_88484cuda3std3__48in_placeE,@object
	.size		_ZN39_INTERNAL_11391c28_4_k_cu_9b77c337_88484cuda3std3__48in_placeE,(_ZN39_INTERNAL_11391c28_4_k_cu_9b77c337_88484cuda3std6ranges3__45__cpo9iter_moveE - _ZN39_INTERNAL_11391c28_4_k_cu_9b77c337_88484cuda3std3__48in_placeE)
_ZN39_INTERNAL_11391c28_4_k_cu_9b77c337_88484cuda3std3__48in_placeE:
	.zero		1
	.type		_ZN39_INTERNAL_11391c28_4_k_cu_9b77c337_88484cuda3std6ranges3__45__cpo9iter_moveE,@object
	.size		_ZN39_INTERNAL_11391c28_4_k_cu_9b77c337_88484cuda3std6ranges3__45__cpo9iter_moveE,(_ZN39_INTERNAL_11391c28_4_k_cu_9b77c337_88484cuda3std3__45__cpo5beginE - _ZN39_INTERNAL_11391c28_4_k_cu_9b77c337_88484cuda3std6ranges3__45__cpo9iter_moveE)
_ZN39_INTERNAL_11391c28_4_k_cu_9b77c337_88484cuda3std6ranges3__45__cpo9iter_moveE:
	.zero		1
	.type		_ZN39_INTERNAL_11391c28_4_k_cu_9b77c337_88484cuda3std3__45__cpo5beginE,@object
	.size		_ZN39_INTERNAL_11391c28_4_k_cu_9b77c337_88484cuda3std3__45__cpo5beginE,(_ZN39_INTERNAL_11391c28_4_k_cu_9b77c337_88484cuda3std3__441_GLOBAL__N__11391c28_4_k_cu_9b77c337_88486ignoreE - _ZN39_INTERNAL_11391c28_4_k_cu_9b77c337_88484cuda3std3__45__cpo5beginE)
_ZN39_INTERNAL_11391c28_4_k_cu_9b77c337_88484cuda3std3__45__cpo5beginE:
	.zero		1
	.type		_ZN39_INTERNAL_11391c28_4_k_cu_9b77c337_88484cuda3std3__441_GLOBAL__N__11391c28_4_k_cu_9b77c337_88486ignoreE,@object
	.size		_ZN39_INTERNAL_11391c28_4_k_cu_9b77c337_88484cuda3std3__441_GLOBAL__N__11391c28_4_k_cu_9b77c337_88486ignoreE,(_ZN39_INTERNAL_11391c28_4_k_cu_9b77c337_88484cute7productE - _ZN39_INTERNAL_11391c28_4_k_cu_9b77c337_88484cuda3std3__441_GLOBAL__N__11391c28_4_k_cu_9b77c337_88486ignoreE)
_ZN39_INTERNAL_11391c28_4_k_cu_9b77c337_88484cuda3std3__441_GLOBAL__N__11391c28_4_k_cu_9b77c337_88486ignoreE:
	.zero		1
	.type		_ZN39_INTERNAL_11391c28_4_k_cu_9b77c337_88484cute7productE,@object
	.size		_ZN39_INTERNAL_11391c28_4_k_cu_9b77c337_88484cute7productE,(_ZN39_INTERNAL_11391c28_4_k_cu_9b77c337_88484cuda3std3__45__cpo3endE - _ZN39_INTERNAL_11391c28_4_k_cu_9b77c337_88484cute7productE)
_ZN39_INTERNAL_11391c28_4_k_cu_9b77c337_88484cute7productE:
	.zero		1
	.type		_ZN39_INTERNAL_11391c28_4_k_cu_9b77c337_88484cuda3std3__45__cpo3endE,@object
	.size		_ZN39_INTERNAL_11391c28_4_k_cu_9b77c337_88484cuda3std3__45__cpo3endE,(_ZN39_INTERNAL_11391c28_4_k_cu_9b77c337_88484cuda3std3__419piecewise_constructE - _ZN39_INTERNAL_11391c28_4_k_cu_9b77c337_88484cuda3std3__45__cpo3endE)
_ZN39_INTERNAL_11391c28_4_k_cu_9b77c337_88484cuda3std3__45__cpo3endE:
	.zero		1
	.type		_ZN39_INTERNAL_11391c28_4_k_cu_9b77c337_88484cuda3std3__419piecewise_constructE,@object
	.size		_ZN39_INTERNAL_11391c28_4_k_cu_9b77c337_88484cuda3std3__419piecewise_constructE,(_ZN39_INTERNAL_11391c28_4_k_cu_9b77c337_88484cuda3std3__45__cpo4cendE - _ZN39_INTERNAL_11391c28_4_k_cu_9b77c337_88484cuda3std3__419piecewise_constructE)
_ZN39_INTERNAL_11391c28_4_k_cu_9b77c337_88484cuda3std3__419piecewise_constructE:
	.zero		1
	.type		_ZN39_INTERNAL_11391c28_4_k_cu_9b77c337_88484cuda3std3__45__cpo4cendE,@object
	.size		_ZN39_INTERNAL_11391c28_4_k_cu_9b77c337_88484cuda3std3__45__cpo4cendE,(_ZN39_INTERNAL_11391c28_4_k_cu_9b77c337_88484cuda3std6ranges3__45__cpo4swapE - _ZN39_INTERNAL_11391c28_4_k_cu_9b77c337_88484cuda3std3__45__cpo4cendE)
_ZN39_INTERNAL_11391c28_4_k_cu_9b77c337_88484cuda3std3__45__cpo4cendE:
	.zero		1
	.type		_ZN39_INTERNAL_11391c28_4_k_cu_9b77c337_88484cuda3std6ranges3__45__cpo4swapE,@object
	.size		_ZN39_INTERNAL_11391c28_4_k_cu_9b77c337_88484cuda3std6ranges3__45__cpo4swapE,(.L_8 - _ZN39_INTERNAL_11391c28_4_k_cu_9b77c337_88484cuda3std6ranges3__45__cpo4swapE)
_ZN39_INTERNAL_11391c28_4_k_cu_9b77c337_88484cuda3std6ranges3__45__cpo4swapE:
	.zero		1
.L_8:


//--------------------- .nv.constant0._ZN7cutlass13device_kernelINS_4gemm6kernel13GemmUniversalIN4cute5tupleIJiiiiEEENS1_10collective13CollectiveMmaINS1_34MainloopSm90TmaGmmaWarpSpecializedILi19ENS5_IJNS4_1CILi1EEESB_SB_EEENS1_35KernelTmaWarpSpecializedCooperativeEEENS5_IJNSA_ILi256EEENSA_ILi112EEENSA_ILi16EEEEEENS_6half_tENS5_IJlSB_lEEESJ_SK_NS4_8TiledMMAINS4_8MMA_AtomIJNS4_4SM904GMMA25MMA_64x16x16_F32F16F16_SSILNSO_5MajorE0ELSQ_0ELNSO_7ScaleInE1ELSR_1EEEEEENS4_6LayoutINS5_IJNSA_ILi2EEESB_SB_EEENS5_IJSB_NSA_ILi0EEESX_EEEEENS5_IJNS4_10UnderscoreES10_S10_EEEEENS4_13SM90_TMA_LOADENS4_14ComposedLayoutINS4_7SwizzleILi1ELi4ELi3EEENS4_18smem_ptr_flag_bitsILi16EEENSU_INS5_IJNSA_ILi8EEESH_EEENS5_IJSH_SB_EEEEEEEvNS4_8identityES13_S1D_vS1E_EENS_8epilogue10collective6detail29Sm90TmaWarpSpecializedAdapterINS1H_15DefaultEpilogueISJ_SK_SK_NS1G_6thread17LinearCombinationISJ_Li1EffLNS1L_9ScaleType4KindE0ELNS_15FloatRoundStyleE2ESJ_EENS1_15EpilogueDefaultEEEEEvvEEEEvNT_6ParamsE --------------------------
	.section	.nv.constant0._ZN7cutlass13device_kernelINS_4gemm6kernel13GemmUniversalIN4cute5tupleIJiiiiEEENS1_10collective13CollectiveMmaINS1_34MainloopSm90TmaGmmaWarpSpecializedILi19ENS5_IJNS4_1CILi1EEESB_SB_EEENS1_35KernelTmaWarpSpecializedCooperativeEEENS5_IJNSA_ILi256EEENSA_ILi112EEENSA_ILi16EEEEEENS_6half_tENS5_IJlSB_lEEESJ_SK_NS4_8TiledMMAINS4_8MMA_AtomIJNS4_4SM904GMMA25MMA_64x16x16_F32F16F16_SSILNSO_5MajorE0ELSQ_0ELNSO_7ScaleInE1ELSR_1EEEEEENS4_6LayoutINS5_IJNSA_ILi2EEESB_SB_EEENS5_IJSB_NSA_ILi0EEESX_EEEEENS5_IJNS4_10UnderscoreES10_S10_EEEEENS4_13SM90_TMA_LOADENS4_14ComposedLayoutINS4_7SwizzleILi1ELi4ELi3EEENS4_18smem_ptr_flag_bitsILi16EEENSU_INS5_IJNSA_ILi8EEESH_EEENS5_IJSH_SB_EEEEEEEvNS4_8identityES13_S1D_vS1E_EENS_8epilogue10collective6detail29Sm90TmaWarpSpecializedAdapterINS1H_15DefaultEpilogueISJ_SK_SK_NS1G_6thread17LinearCombinationISJ_Li1EffLNS1L_9ScaleType4KindE0ELNS_15FloatRoundStyleE2ESJ_EENS1_15EpilogueDefaultEEEEEvvEEEEvNT_6ParamsE,"a",@progbits
	.sectionflags	@""
	.align	4
.nv.constant0._ZN7cutlass13device_kernelINS_4gemm6kernel13GemmUniversalIN4cute5tupleIJiiiiEEENS1_10collective13CollectiveMmaINS1_34MainloopSm90TmaGmmaWarpSpecializedILi19ENS5_IJNS4_1CILi1EEESB_SB_EEENS1_35KernelTmaWarpSpecializedCooperativeEEENS5_IJNSA_ILi256EEENSA_ILi112EEENSA_ILi16EEEEEENS_6half_tENS5_IJlSB_lEEESJ_SK_NS4_8TiledMMAINS4_8MMA_AtomIJNS4_4SM904GMMA25MMA_64x16x16_F32F16F16_SSILNSO_5MajorE0ELSQ_0ELNSO_7ScaleInE1ELSR_1EEEEEENS4_6LayoutINS5_IJNSA_ILi2EEESB_SB_EEENS5_IJSB_NSA_ILi0EEESX_EEEEENS5_IJNS4_10UnderscoreES10_S10_EEEEENS4_13SM90_TMA_LOADENS4_14ComposedLayoutINS4_7SwizzleILi1ELi4ELi3EEENS4_18smem_ptr_flag_bitsILi16EEENSU_INS5_IJNSA_ILi8EEESH_EEENS5_IJSH_SB_EEEEEEEvNS4_8identityES13_S1D_vS1E_EENS_8epilogue10collective6detail29Sm90TmaWarpSpecializedAdapterINS1H_15DefaultEpilogueISJ_SK_SK_NS1G_6thread17LinearCombinationISJ_Li1EffLNS1L_9ScaleType4KindE0ELNS_15FloatRoundStyleE2ESJ_EENS1_15EpilogueDefaultEEEEEvvEEEEvNT_6ParamsE:
	.zero		1664


//--------------------- SYMBOLS --------------------------

	.type		.nv.reservedSmem.offset0,@object
	.size		.nv.reservedSmem.offset0,0x4
	.type		__assertfail,@function
